	.target	sm_90a

	.elftype	@"ET_EXEC"


//--------------------- .note.nv.tkinfo           --------------------------
	.section	.note.nv.tkinfo,"",@"SHT_NOTE"
	.sectionflags	@"SHF_NOTE_NV_TKINFO"
	.tkinfo
        /*0018*/ 	.word	0x00000002
        /*0030*/ 	.string	""
        /*0030*/ 	.string	"ptxas"
        /*0030*/ 	.string	"Cuda compilation tools, release 13.0, V13.0.88"
        /*0030*/ 	.string	"Build cuda_13.0.r13.0/compiler.36424714_0"
        /*0030*/ 	.string	"-v  -suppress-debug-info  -lineinfo  -arch sm_90a "



//--------------------- .note.nv.cuinfo           --------------------------
	.section	.note.nv.cuinfo,"",@"SHT_NOTE"
	.sectionflags	@"SHF_NOTE_NV_CUINFO"
        /*0018*/ 	.short	0x0002
        /*001a*/ 	.short	0x005a
        /*001c*/ 	.short	0x0082
	.zero		2


//--------------------- .nv.info                  --------------------------
	.section	.nv.info,"",@"SHT_CUDA_INFO"
	.align	4


	//----- nvinfo : EIATTR_REGCOUNT
	.align		4
        /*0000*/ 	.byte	0x04, 0x2f
        /*0002*/ 	.short	(.L_1 - .L_0)
	.align		4
.L_0:
        /*0004*/ 	.word	index@(gluon_wgmma)
        /*0008*/ 	.word	0x0000005a


	//----- nvinfo : EIATTR_FRAME_SIZE
	.align		4
.L_1:
        /*000c*/ 	.byte	0x04, 0x11
        /*000e*/ 	.short	(.L_3 - .L_2)
	.align		4
.L_2:
        /*0010*/ 	.word	index@(gluon_wgmma)
        /*0014*/ 	.word	0x00000000


	//----- nvinfo : EIATTR_MIN_STACK_SIZE
	.align		4
.L_3:
        /*0018*/ 	.byte	0x04, 0x12
        /*001a*/ 	.short	(.L_5 - .L_4)
	.align		4
.L_4:
        /*001c*/ 	.word	index@(gluon_wgmma)
        /*0020*/ 	.word	0x00000000
.L_5:


//--------------------- .nv.compat                --------------------------
	.section	.nv.compat,"",@"SHT_CUDA_COMPAT_INFO"
	.align	4
        /*0000*/ 	.byte	0x02, 0x09, 0x01, 0x00, 0x02, 0x02, 0x04, 0x00, 0x02, 0x05, 0x05, 0x00, 0x03, 0x07, 0x01, 0x01
        /*0010*/ 	.byte	0x02, 0x03, 0x03, 0x00, 0x02, 0x06, 0x01, 0x00, 0x04, 0x0b, 0x08, 0x00, 0x00, 0x00, 0x00, 0x00
        /*0020*/ 	.byte	0x00, 0x00, 0x00, 0x00


//--------------------- .nv.info.gluon_wgmma      --------------------------
	.section	.nv.info.gluon_wgmma,"",@"SHT_CUDA_INFO"
	.sectionflags	@""
	.align	4


	//----- nvinfo : EIATTR_CUDA_API_VERSION
	.align		4
        /*0000*/ 	.byte	0x04, 0x37
        /*0002*/ 	.short	(.L_7 - .L_6)
.L_6:
        /*0004*/ 	.word	0x00000082


	//----- nvinfo : EIATTR_KPARAM_INFO
	.align		4
.L_7:
        /*0008*/ 	.byte	0x04, 0x17
        /*000a*/ 	.short	(.L_9 - .L_8)
.L_8:
        /*000c*/ 	.word	0x00000000
        /*0010*/ 	.short	0x000a
        /*0012*/ 	.short	0x0048
        /*0014*/ 	.byte	0x00, 0xf4, 0x21, 0x00


	//----- nvinfo : EIATTR_KPARAM_INFO
	.align		4
.L_9:
        /*0018*/ 	.byte	0x04, 0x17
        /*001a*/ 	.short	(.L_11 - .L_10)
.L_10:
        /*001c*/ 	.word	0x00000000
        /*0020*/ 	.short	0x0009
        /*0022*/ 	.short	0x0040
        /*0024*/ 	.byte	0x00, 0xf4, 0x21, 0x00


	//----- nvinfo : EIATTR_KPARAM_INFO
	.align		4
.L_11:
        /*0028*/ 	.byte	0x04, 0x17
        /*002a*/ 	.short	(.L_13 - .L_12)
.L_12:
        /*002c*/ 	.word	0x00000000
        /*0030*/ 	.short	0x0008
        /*0032*/ 	.short	0x0038
        /*0034*/ 	.byte	0x00, 0xf0, 0x21, 0x00


	//----- nvinfo : EIATTR_KPARAM_INFO
	.align		4
.L_13:
        /*0038*/ 	.byte	0x04, 0x17
        /*003a*/ 	.short	(.L_15 - .L_14)
.L_14:
        /*003c*/ 	.word	0x00000000
        /*0040*/ 	.short	0x0007
        /*0042*/ 	.short	0x0030
        /*0044*/ 	.byte	0x00, 0xf0, 0x21, 0x00


	//----- nvinfo : EIATTR_KPARAM_INFO
	.align		4
.L_15:
        /*0048*/ 	.byte	0x04, 0x17
        /*004a*/ 	.short	(.L_17 - .L_16)
.L_16:
        /*004c*/ 	.word	0x00000000
        /*0050*/ 	.short	0x0006
        /*0052*/ 	.short	0x0028
        /*0054*/ 	.byte	0x00, 0xf0, 0x21, 0x00


	//----- nvinfo : EIATTR_KPARAM_INFO
	.align		4
.L_17:
        /*0058*/ 	.byte	0x04, 0x17
        /*005a*/ 	.short	(.L_19 - .L_18)
.L_18:
        /*005c*/ 	.word	0x00000000
        /*0060*/ 	.short	0x0005
        /*0062*/ 	.short	0x0020
        /*0064*/ 	.byte	0x00, 0xf0, 0x11, 0x00


	//----- nvinfo : EIATTR_KPARAM_INFO
	.align		4
.L_19:
        /*0068*/ 	.byte	0x04, 0x17
        /*006a*/ 	.short	(.L_21 - .L_20)
.L_20:
        /*006c*/ 	.word	0x00000000
        /*0070*/ 	.short	0x0004
        /*0072*/ 	.short	0x001c
        /*0074*/ 	.byte	0x00, 0xf0, 0x11, 0x00


	//----- nvinfo : EIATTR_KPARAM_INFO
	.align		4
.L_21:
        /*0078*/ 	.byte	0x04, 0x17
        /*007a*/ 	.short	(.L_23 - .L_22)
.L_22:
        /*007c*/ 	.word	0x00000000
        /*0080*/ 	.short	0x0003
        /*0082*/ 	.short	0x0018
        /*0084*/ 	.byte	0x00, 0xf0, 0x11, 0x00


	//----- nvinfo : EIATTR_KPARAM_INFO
	.align		4
.L_23:
        /*0088*/ 	.byte	0x04, 0x17
        /*008a*/ 	.short	(.L_25 - .L_24)
.L_24:
        /*008c*/ 	.word	0x00000000
        /*0090*/ 	.short	0x0002
        /*0092*/ 	.short	0x0010
        /*0094*/ 	.byte	0x00, 0xf4, 0x21, 0x00


	//----- nvinfo : EIATTR_KPARAM_INFO
	.align		4
.L_25:
        /*0098*/ 	.byte	0x04, 0x17
        /*009a*/ 	.short	(.L_27 - .L_26)
.L_26:
        /*009c*/ 	.word	0x00000000
        /*00a0*/ 	.short	0x0001
        /*00a2*/ 	.short	0x0008
        /*00a4*/ 	.byte	0x00, 0xf4, 0x21, 0x00


	//----- nvinfo : EIATTR_KPARAM_INFO
	.align		4
.L_27:
        /*00a8*/ 	.byte	0x04, 0x17
        /*00aa*/ 	.short	(.L_29 - .L_28)
.L_28:
        /*00ac*/ 	.word	0x00000000
        /*00b0*/ 	.short	0x0000
        /*00b2*/ 	.short	0x0000
        /*00b4*/ 	.byte	0x00, 0xf4, 0x21, 0x00


	//----- nvinfo : EIATTR_SPARSE_MMA_MASK
	.align		4
.L_29:
        /*00b8*/ 	.byte	0x03, 0x50
        /*00ba*/ 	.short	0x0000


	//----- nvinfo : EIATTR_MAXREG_COUNT
	.align		4
        /*00bc*/ 	.byte	0x03, 0x1b
        /*00be*/ 	.short	0x00ff


	//----- nvinfo : EIATTR_NUM_BARRIERS
	.align		4
        /*00c0*/ 	.byte	0x02, 0x4c
        /*00c2*/ 	.byte	0x01
	.zero		1


	//----- nvinfo : EIATTR_MERCURY_ISA_VERSION
	.align		4
        /*00c4*/ 	.byte	0x03, 0x5f
        /*00c6*/ 	.short	0x0101


	//----- nvinfo : EIATTR_INT_WARP_WIDE_INSTR_OFFSETS
	.align		4
        /*00c8*/ 	.byte	0x04, 0x31
        /*00ca*/ 	.short	(.L_31 - .L_30)


	//   ....[0]....
.L_30:
        /*00cc*/ 	.word	0x00001320


	//   ....[1]....
        /*00d0*/ 	.word	0x00001340


	//   ....[2]....
        /*00d4*/ 	.word	0x00001350


	//   ....[3]....
        /*00d8*/ 	.word	0x00001430


	//   ....[4]....
        /*00dc*/ 	.word	0x00001910


	//   ....[5]....
        /*00e0*/ 	.word	0x00001920


	//   ....[6]....
        /*00e4*/ 	.word	0x00001990


	//   ....[7]....
        /*00e8*/ 	.word	0x000019a0


	//   ....[8]....
        /*00ec*/ 	.word	0x00002090


	//   ....[9]....
        /*00f0*/ 	.word	0x000020a0


	//----- nvinfo : EIATTR_COOP_GROUP_MASK_REGIDS
	.align		4
.L_31:
        /*00f4*/ 	.byte	0x04, 0x29
        /*00f6*/ 	.short	(.L_33 - .L_32)


	//   ....[0]....
.L_32:
        /*00f8*/ 	.word	0xffffffff


	//   ....[1]....
        /*00fc*/ 	.word	0xffffffff


	//   ....[2]....
        /*0100*/ 	.word	0xffffffff


	//----- nvinfo : EIATTR_COOP_GROUP_INSTR_OFFSETS
	.align		4
.L_33:
        /*0104*/ 	.byte	0x04, 0x28
        /*0106*/ 	.short	(.L_35 - .L_34)


	//   ....[0]....
.L_34:
        /*0108*/ 	.word	0x00000150


	//   ....[1]....
        /*010c*/ 	.word	0x00000700


	//   ....[2]....
        /*0110*/ 	.word	0x00000cf0


	//----- nvinfo : EIATTR_MBARRIER_INSTR_OFFSETS
	.align		4
.L_35:
        /*0114*/ 	.byte	0x04, 0x39
        /*0116*/ 	.short	(.L_37 - .L_36)


	//   ....[0]....
.L_36:
        /*0118*/ 	.word	0x000014b0
        /*011c*/ 	.word	0x000000ff
        /*0120*/ 	.word	0x00018000
        /*0124*/ 	.short	0x0100
        /*0126*/ 	.byte	0x14
	.zero		1


	//   ....[1]....
        /*0128*/ 	.word	0x00001600
        /*012c*/ 	.word	0x000000ff
        /*0130*/ 	.word	0x00018008
        /*0134*/ 	.short	0x0100
        /*0136*/ 	.byte	0x14
	.zero		1


	//   ....[2]....
        /*0138*/ 	.word	0x00001630
        /*013c*/ 	.word	0x000000ff
        /*0140*/ 	.word	0x00018010
        /*0144*/ 	.short	0x0100
        /*0146*/ 	.byte	0x14
	.zero		1


	//   ....[3]....
        /*0148*/ 	.word	0x00001a50
        /*014c*/ 	.word	0x000000ff
        /*0150*/ 	.word	0x00018000
        /*0154*/ 	.short	0x010a
        /*0156*/ 	.byte	0x12
	.zero		1


	//   ....[4]....
        /*0158*/ 	.word	0x00001dd0
        /*015c*/ 	.word	0x000000ff
        /*0160*/ 	.word	0x00018000
        /*0164*/ 	.short	0x0108
        /*0166*/ 	.byte	0x14
	.zero		1


	//   ....[5]....
        /*0168*/ 	.word	0x00001ef0
        /*016c*/ 	.word	0x000000ff
        /*0170*/ 	.word	0x00018008
        /*0174*/ 	.short	0x0108
        /*0176*/ 	.byte	0x14
	.zero		1


	//   ....[6]....
        /*0178*/ 	.word	0x00001fd0
        /*017c*/ 	.word	0x000000ff
        /*0180*/ 	.word	0x00018010
        /*0184*/ 	.short	0x0108
        /*0186*/ 	.byte	0x14
	.zero		1


	//   ....[7]....
        /*0188*/ 	.word	0x00002170
        /*018c*/ 	.word	0x000000ff
        /*0190*/ 	.word	0x00018000
        /*0194*/ 	.short	0x010a
        /*0196*/ 	.byte	0x12
	.zero		1


	//----- nvinfo : EIATTR_NUM_MBARRIERS
	.align		4
.L_37:
        /*0198*/ 	.byte	0x03, 0x38
        /*019a*/ 	.short	0x0003


	//----- nvinfo : EIATTR_EXIT_INSTR_OFFSETS
	.align		4
        /*019c*/ 	.byte	0x04, 0x1c
        /*019e*/ 	.short	(.L_39 - .L_38)


	//   ....[0]....
.L_38:
        /*01a0*/ 	.word	0x00002160


	//----- nvinfo : EIATTR_REQNTID
	.align		4
.L_39:
        /*01a4*/ 	.byte	0x04, 0x10
        /*01a6*/ 	.short	(.L_41 - .L_40)
.L_40:
        /*01a8*/ 	.word	0x00000100
        /*01ac*/ 	.word	0x00000001
        /*01b0*/ 	.word	0x00000001


	//----- nvinfo : EIATTR_CRS_STACK_SIZE
	.align		4
.L_41:
        /*01b4*/ 	.byte	0x04, 0x1e
        /*01b6*/ 	.short	(.L_43 - .L_42)
.L_42:
        /*01b8*/ 	.word	0x00000000


	//----- nvinfo : EIATTR_CBANK_PARAM_SIZE
	.align		4
.L_43:
        /*01bc*/ 	.byte	0x03, 0x19
        /*01be*/ 	.short	0x0050


	//----- nvinfo : EIATTR_PARAM_CBANK
	.align		4
        /*01c0*/ 	.byte	0x04, 0x0a
        /*01c2*/ 	.short	(.L_45 - .L_44)
	.align		4
.L_44:
        /*01c4*/ 	.word	index@(.nv.constant0.gluon_wgmma)
        /*01c8*/ 	.short	0x0210
        /*01ca*/ 	.short	0x0050


	//----- nvinfo : EIATTR_SW_WAR
	.align		4
.L_45:
        /*01cc*/ 	.byte	0x04, 0x36
        /*01ce*/ 	.short	(.L_47 - .L_46)
.L_46:
        /*01d0*/ 	.word	0x00000008
.L_47:


//--------------------- .nv.callgraph             --------------------------
	.section	.nv.callgraph,"",@"SHT_CUDA_CALLGRAPH"
	.align	4
	.sectionentsize	8
	.align		4
        /*0000*/ 	.word	0x00000000
	.align		4
        /*0004*/ 	.word	0xffffffff
	.align		4
        /*0008*/ 	.word	0x00000000
	.align		4
        /*000c*/ 	.word	0xfffffffe
	.align		4
        /*0010*/ 	.word	0x00000000
	.align		4
        /*0014*/ 	.word	0xfffffffd
	.align		4
        /*0018*/ 	.word	0x00000000
	.align		4
        /*001c*/ 	.word	0xfffffffc


//--------------------- .text.gluon_wgmma         --------------------------
	.section	.text.gluon_wgmma,"ax",@progbits
	.align	128
        .global         gluon_wgmma
        .type           gluon_wgmma,@function
        .size           gluon_wgmma,(.L_x_52 - gluon_wgmma)
        .other          gluon_wgmma,@"STO_CUDA_ENTRY STV_DEFAULT"
gluon_wgmma:
.text.gluon_wgmma:
[----:B------:R-:W-:Y:S01]  /*0000*/  LDC R1, c[0x0][0x28] ;  /* 0x00000a00ff017b82 */ /* 0x000fe20000000800 */
[----:B------:R-:W1:Y:S07]  /*0010*/  S2R R0, SR_TID.X ;  /* 0x0000000000007919 */ /* 0x000e6e0000002100 */
[----:B------:R-:W2:Y:S01]  /*0020*/  S2UR UR4, SR_CgaCtaId ;  /* 0x00000000000479c3 */ /* 0x000ea20000008800 */
[----:B------:R-:W-:Y:S01]  /*0030*/  UMOV UR20, 0x400 ;  /* 0x0000040000147882 */ /* 0x000fe20000000000 */
[----:B------:R-:W-:Y:S01]  /*0040*/  ULDC UR6, c[0x0][0xc] ;  /* 0x0000030000067ab9 */ /* 0x000fe20000000800 */
[----:B------:R-:W-:Y:S01]  /*0050*/  ULDC.64 UR26, c[0x0][0x250] ;  /* 0x00009400001a7ab9 */ /* 0x000fe20000000a00 */
[----:B------:R-:W-:Y:S04]  /*0060*/  BSSY B0, `(.L_x_0) ;  /* 0x000001f000007945 */ /* 0x000fe80003800000 */
[----:B------:R-:W3:Y:S08]  /*0070*/  LDC R4, c[0x0][0x228] ;  /* 0x00008a00ff047b82 */ /* 0x000ef00000000800 */
[----:B------:R-:W4:Y:S08]  /*0080*/  LDC R13, c[0x0][0x230] ;  /* 0x00008c00ff0d7b82 */ /* 0x000f300000000800 */
[----:B------:R-:W-:Y:S01]  /*0090*/  S2UR UR32, SR_CTAID.Y ;  /* 0x00000000002079c3 */ /* 0x000fe20000002600 */
[----:B--2---:R-:W-:-:S03]  /*00a0*/  ULEA UR20, UR4, UR20, 0x18 ;  /* 0x0000001404147291 */ /* 0x004fc6000f8ec03f */
[----:B------:R-:W-:Y:S01]  /*00b0*/  ULDC UR4, c[0x0][0x10] ;  /* 0x0000040000047ab9 */ /* 0x000fe20000000800 */
[----:B-1----:R-:W-:-:S03]  /*00c0*/  LOP3.LUT R6, R0, 0xff, RZ, 0xc0, !PT ;  /* 0x000000ff00067812 */ /* 0x002fc600078ec0ff */
[----:B------:R-:W1:Y:S01]  /*00d0*/  S2UR UR5, SR_CTAID.Z ;  /* 0x00000000000579c3 */ /* 0x000e620000002700 */
[----:B---3--:R-:W-:Y:S01]  /*00e0*/  VIADD R4, R4, 0xffffffff ;  /* 0xffffffff04047836 */ /* 0x008fe20000000000 */
[C---:B------:R-:W-:Y:S02]  /*00f0*/  ISETP.GE.U32.AND P0, PT, R6.reuse, 0x20, PT ;  /* 0x000000200600780c */ /* 0x040fe40003f06070 */
[C---:B------:R-:W-:Y:S02]  /*0100*/  ISETP.NE.U32.AND P2, PT, R6.reuse, RZ, PT ;  /* 0x000000ff0600720c */ /* 0x040fe40003f45070 */
[----:B------:R-:W-:Y:S02]  /*0110*/  LEA R12, R6, UR20, 0x2 ;  /* 0x00000014060c7c11 */ /* 0x000fe4000f8e10ff */
[----:B------:R-:W2:Y:S01]  /*0120*/  S2UR UR33, SR_CTAID.X ;  /* 0x00000000002179c3 */ /* 0x000ea20000002500 */
[----:B----4-:R-:W-:-:S06]  /*0130*/  VIADD R9, R13, 0xffffffff ;  /* 0xffffffff0d097836 */ /* 0x010fcc0000000000 */
[----:B------:R3:W-:Y:S01]  /*0140*/  @!P0 STS [R12], RZ ;  /* 0x000000ff0c008388 */ /* 0x0007e20000000800 */
[----:B------:R-:W-:-:S03]  /*0150*/  NOP ;  /* 0x0000000000007918 */ /* 0x000fc60000000000 */
[----:B------:R3:W-:Y:S01]  /*0160*/  @!P2 STS [UR20+0x24], R4 ;  /* 0x00002404ff00a988 */ /* 0x0007e20008000814 */
[----:B-1----:R-:W-:-:S03]  /*0170*/  UIMAD UR4, UR5, UR4, UR32 ;  /* 0x00000004050472a4 */ /* 0x002fc6000f8e0220 */
[----:B------:R3:W-:Y:S01]  /*0180*/  @!P2 STS [UR20+0x20], R9 ;  /* 0x00002009ff00a988 */ /* 0x0007e20008000814 */
[----:B--2---:R-:W-:-:S04]  /*0190*/  UIMAD UR4, UR4, UR6, UR33 ;  /* 0x00000006040472a4 */ /* 0x004fc8000f8e0221 */
[----:B------:R-:W-:-:S03]  /*01a0*/  UIMAD UR5, UR4, 0x180, URZ ;  /* 0x00000180040578a4 */ /* 0x000fc6000f8e023f */
[----:B------:R-:W-:Y:S01]  /*01b0*/  UMOV UR4, URZ ;  /* 0x0000003f00047c82 */ /* 0x000fe20008000000 */
[----:B------:R-:W-:-:S04]  /*01c0*/  UIADD3 UR22, UP0, UR5, UR26, URZ ;  /* 0x0000001a05167290 */ /* 0x000fc8000ff1e03f */
[----:B------:R-:W-:Y:S01]  /*01d0*/  ULEA.HI.X.SX32 UR23, UR5, UR27, 0x1, UP0 ;  /* 0x0000001b05177291 */ /* 0x000fe200080f0e3f */
[----:B---3--:R-:W-:Y:S11]  /*01e0*/  @P2 BRA `(.L_x_1) ;  /* 0x0000000000182947 */ /* 0x008ff60003800000 */
[----:B------:R-:W1:Y:S01]  /*01f0*/  LDS R2, [UR20+0x8] ;  /* 0x00000814ff027984 */ /* 0x000e620008000800 */
[----:B------:R-:W2:Y:S01]  /*0200*/  LDC.64 R10, c[0x0][0x210] ;  /* 0x00008400ff0a7b82 */ /* 0x000ea20000000a00 */
[----:B------:R-:W-:Y:S02]  /*0210*/  IMAD.MOV.U32 R3, RZ, RZ, 0x70 ;  /* 0x00000070ff037424 */ /* 0x000fe400078e00ff */
[----:B--2---:R2:W-:Y:S03]  /*0220*/  STS.64 [UR20], R10 ;  /* 0x0000000aff007988 */ /* 0x0045e60008000a14 */
[----:B-1----:R-:W-:-:S05]  /*0230*/  LOP3.LUT R2, R2, 0x10, R3, 0xd8, !PT ;  /* 0x0000001002027812 */ /* 0x002fca00078ed803 */
[----:B------:R2:W-:Y:S02]  /*0240*/  STS [UR20+0x8], R2 ;  /* 0x00000802ff007988 */ /* 0x0005e40008000814 */
.L_x_1:
[----:B------:R-:W-:Y:S05]  /*0250*/  BSYNC B0 ;  /* 0x0000000000007941 */ /* 0x000fea0003800000 */
.L_x_0:
[----:B------:R-:W-:Y:S04]  /*0260*/  BSSY B0, `(.L_x_2) ;  /* 0x000000a000007945 */ /* 0x000fe80003800000 */
[----:B------:R-:W-:Y:S05]  /*0270*/  @P2 BRA `(.L_x_3) ;  /* 0x0000000000202947 */ /* 0x000fea0003800000 */
[----:B--2---:R-:W1:Y:S01]  /*0280*/  LDS R2, [UR20+0x34] ;  /* 0x00003414ff027984 */ /* 0x004e620008000800 */
[----:B------:R-:W-:Y:S02]  /*0290*/  IMAD.MOV.U32 R3, RZ, RZ, 0x3f000000 ;  /* 0x3f000000ff037424 */ /* 0x000fe400078e00ff */
[----:B------:R-:W-:Y:S01]  /*02a0*/  @!P2 IMAD.MOV.U32 R5, RZ, RZ, 0x7f ;  /* 0x0000007fff05a424 */ /* 0x000fe200078e00ff */
[----:B------:R-:W2:Y:S02]  /*02b0*/  @!P2 LDS R8, [UR20+0x38] ;  /* 0x00003814ff08a984 */ /* 0x000ea40008000800 */
[----:B-1----:R-:W-:Y:S02]  /*02c0*/  LOP3.LUT R2, R2, 0xff000000, R3, 0xb8, !PT ;  /* 0xff00000002027812 */ /* 0x002fe400078eb803 */
[----:B--2---:R-:W-:-:S03]  /*02d0*/  @!P2 LOP3.LUT R3, R8, 0xff, R5, 0xb8, !PT ;  /* 0x000000ff0803a812 */ /* 0x004fc600078eb805 */
[----:B------:R1:W-:Y:S04]  /*02e0*/  STS [UR20+0x34], R2 ;  /* 0x00003402ff007988 */ /* 0x0003e80008000814 */
[----:B------:R1:W-:Y:S02]  /*02f0*/  @!P2 STS [UR20+0x38], R3 ;  /* 0x00003803ff00a988 */ /* 0x0003e40008000814 */
.L_x_3:
[----:B------:R-:W-:Y:S05]  /*0300*/  BSYNC B0 ;  /* 0x0000000000007941 */ /* 0x000fea0003800000 */
.L_x_2:
[----:B------:R-:W-:Y:S04]  /*0310*/  BSSY B0, `(.L_x_4) ;  /* 0x000000e000007945 */ /* 0x000fe80003800000 */
[----:B------:R-:W-:Y:S05]  /*0320*/  @P2 BRA `(.L_x_5) ;  /* 0x0000000000302947 */ /* 0x000fea0003800000 */
[----:B-1----:R-:W1:Y:S01]  /*0330*/  LDS R3, [UR20+0x34] ;  /* 0x00003414ff037984 */ /* 0x002e620008000800 */
[----:B--2---:R-:W2:Y:S03]  /*0340*/  LDC.64 R10, c[0x0][0x238] ;  /* 0x00008e00ff0a7b82 */ /* 0x004ea60000000a00 */
[----:B------:R-:W3:Y:S01]  /*0350*/  LDS R2, [UR20+0x1c] ;  /* 0x00001c14ff027984 */ /* 0x000ee20008000800 */
[C---:B--2---:R-:W-:Y:S01]  /*0360*/  SHF.L.U64.HI R8, R10.reuse, 0x1, R11 ;  /* 0x000000010a087819 */ /* 0x044fe2000001020b */
[----:B------:R-:W-:-:S03]  /*0370*/  IMAD.SHL.U32 R5, R10, 0x2, RZ ;  /* 0x000000020a057824 */ /* 0x000fc600078e00ff */
[--C-:B------:R-:W-:Y:S02]  /*0380*/  SHF.R.U32.HI R7, RZ, 0x4, R8.reuse ;  /* 0x00000004ff077819 */ /* 0x100fe40000011608 */
[----:B------:R-:W-:-:S05]  /*0390*/  SHF.R.U64 R5, R5, 0x4, R8 ;  /* 0x0000000405057819 */ /* 0x000fca0000001208 */
[----:B------:R4:W-:Y:S01]  /*03a0*/  STS [UR20+0xc], R5 ;  /* 0x00000c05ff007988 */ /* 0x0009e20008000814 */
[----:B-1----:R-:W-:Y:S02]  /*03b0*/  LOP3.LUT R3, R3, 0x7, RZ, 0xb8, !PT ;  /* 0x0000000703037812 */ /* 0x002fe400078eb8ff */
[----:B---3--:R-:W-:-:S03]  /*03c0*/  LOP3.LUT R2, R2, 0xf, R7, 0xb8, !PT ;  /* 0x0000000f02027812 */ /* 0x008fc600078eb807 */
[----:B------:R4:W-:Y:S04]  /*03d0*/  STS [UR20+0x34], R3 ;  /* 0x00003403ff007988 */ /* 0x0009e80008000814 */
[----:B------:R4:W-:Y:S02]  /*03e0*/  STS [UR20+0x1c], R2 ;  /* 0x00001c02ff007988 */ /* 0x0009e40008000814 */
.L_x_5:
[----:B------:R-:W-:Y:S05]  /*03f0*/  BSYNC B0 ;  /* 0x0000000000007941 */ /* 0x000fea0003800000 */
.L_x_4:
[----:B------:R-:W-:Y:S04]  /*0400*/  BSSY B1, `(.L_x_6) ;  /* 0x000001a000017945 */ /* 0x000fe80003800000 */
[----:B------:R-:W-:Y:S04]  /*0410*/  BSSY B0, `(.L_x_7) ;  /* 0x0000015000007945 */ /* 0x000fe80003800000 */
[----:B------:R-:W-:Y:S05]  /*0420*/  @P2 BRA `(.L_x_8) ;  /* 0x0000000000202947 */ /* 0x000fea0003800000 */
[----:B-12-4-:R-:W1:Y:S02]  /*0430*/  LDS R2, [UR20+0x34] ;  /* 0x00003414ff027984 */ /* 0x016e640008000800 */
[----:B-1----:R-:W-:-:S05]  /*0440*/  LOP3.LUT R2, R2, 0x38, RZ, 0xb8, !PT ;  /* 0x0000003802027812 */ /* 0x002fca00078eb8ff */
[----:B------:R1:W-:Y:S01]  /*0450*/  STS [UR20+0x34], R2 ;  /* 0x00003402ff007988 */ /* 0x0003e20008000814 */
[----:B------:R-:W-:Y:S05]  /*0460*/  @P2 BRA `(.L_x_9) ;  /* 0x0000000000202947 */ /* 0x000fea0003800000 */
[----:B-1----:R-:W1:Y:S01]  /*0470*/  LDS R2, [UR20+0x8] ;  /* 0x00000814ff027984 */ /* 0x002e620008000800 */
[----:B------:R-:W-:-:S05]  /*0480*/  IMAD.MOV.U32 R3, RZ, RZ, 0x780 ;  /* 0x00000780ff037424 */ /* 0x000fca00078e00ff */
[----:B-1----:R-:W-:-:S05]  /*0490*/  LOP3.LUT R2, R2, 0x500, R3, 0xd8, !PT ;  /* 0x0000050002027812 */ /* 0x002fca00078ed803 */
[----:B------:R3:W-:Y:S02]  /*04a0*/  STS [UR20+0x8], R2 ;  /* 0x00000802ff007988 */ /* 0x0007e40008000814 */
.L_x_8:
[----:B------:R-:W-:Y:S05]  /*04b0*/  @P2 BRA `(.L_x_10) ;  /* 0x0000000000282947 */ /* 0x000fea0003800000 */
[----:B-1234-:R-:W1:Y:S02]  /*04c0*/  LDS R2, [UR20+0x8] ;  /* 0x00000814ff027984 */ /* 0x01ee640008000800 */
[----:B-1----:R-:W-:-:S05]  /*04d0*/  LOP3.LUT R2, R2, 0x1800, RZ, 0xb8, !PT ;  /* 0x0000180002027812 */ /* 0x002fca00078eb8ff */
[----:B------:R2:W-:Y:S02]  /*04e0*/  STS [UR20+0x8], R2 ;  /* 0x00000802ff007988 */ /* 0x0005e40008000814 */
.L_x_9:
[----:B------:R-:W-:Y:S05]  /*04f0*/  @P2 BREAK B0 ;  /* 0x0000000000002942 */ /* 0x000fea0003800000 */
[----:B------:R-:W-:Y:S05]  /*0500*/  @P2 BRA `(.L_x_11) ;  /* 0x0000000000242947 */ /* 0x000fea0003800000 */
[----:B------:R-:W3:Y:S01]  /*0510*/  LDS R3, [UR20+0x8] ;  /* 0x00000814ff037984 */ /* 0x000ee20008000800 */
[----:B-12---:R-:W-:-:S05]  /*0520*/  IMAD.MOV.U32 R2, RZ, RZ, 0x6000 ;  /* 0x00006000ff027424 */ /* 0x006fca00078e00ff */
[----:B---3--:R-:W-:-:S04]  /*0530*/  LOP3.LUT R2, R3, 0x6000, R2, 0xd8, !PT ;  /* 0x0000600003027812 */ /* 0x008fc800078ed802 */
[----:B------:R-:W-:-:S05]  /*0540*/  LOP3.LUT R2, R2, 0x400000, RZ, 0xb8, !PT ;  /* 0x0040000002027812 */ /* 0x000fca00078eb8ff */
[----:B------:R5:W-:Y:S02]  /*0550*/  STS [UR20+0x8], R2 ;  /* 0x00000802ff007988 */ /* 0x000be40008000814 */
.L_x_10:
[----:B------:R-:W-:Y:S05]  /*0560*/  BSYNC B0 ;  /* 0x0000000000007941 */ /* 0x000fea0003800000 */
.L_x_7:
[----:B-12345:R-:W1:Y:S02]  /*0570*/  @!P2 LDS R2, [UR20+0x8] ;  /* 0x00000814ff02a984 */ /* 0x03ee640008000800 */
[----:B-1----:R-:W-:-:S05]  /*0580*/  @!P2 LOP3.LUT R2, R2, 0x8000, RZ, 0xb8, !PT ;  /* 0x000080000202a812 */ /* 0x002fca00078eb8ff */
[----:B------:R3:W-:Y:S02]  /*0590*/  @!P2 STS [UR20+0x8], R2 ;  /* 0x00000802ff00a988 */ /* 0x0007e40008000814 */
.L_x_11:
[----:B------:R-:W-:Y:S05]  /*05a0*/  BSYNC B1 ;  /* 0x0000000000017941 */ /* 0x000fea0003800000 */
.L_x_6:
[----:B------:R-:W-:Y:S05]  /*05b0*/  WARPSYNC.ALL ;  /* 0x0000000000007948 */ /* 0x000fea0003800000 */
[----:B------:R-:W-:Y:S05]  /*05c0*/  @P0 BRA `(.L_x_12) ;  /* 0x0000000000280947 */ /* 0x000fea0003800000 */
[----:B-123--:R-:W1:Y:S01]  /*05d0*/  S2R R2, SR_LANEID ;  /* 0x0000000000027919 */ /* 0x00ee620000000000 */
[----:B------:R-:W-:Y:S05]  /*05e0*/  WARPSYNC.ALL ;  /* 0x0000000000007948 */ /* 0x000fea0003800000 */
[----:B-1----:R-:W-:-:S05]  /*05f0*/  IMAD.SHL.U32 R5, R2, 0x4, RZ ;  /* 0x0000000402057824 */ /* 0x002fca00078e00ff */
[----:B------:R-:W1:Y:S01]  /*0600*/  LDS R7, [R5+UR20] ;  /* 0x0000001405077984 */ /* 0x000e620008000800 */
[----:B------:R-:W-:-:S05]  /*0610*/  IADD3 R2, P1, R5, UR22, RZ ;  /* 0x0000001605027c10 */ /* 0x000fca000ff3e0ff */
[----:B------:R-:W-:-:S05]  /*0620*/  IMAD.X R3, RZ, RZ, UR23, P1 ;  /* 0x00000017ff037e24 */ /* 0x000fca00088e06ff */
[----:B-1----:R4:W5:Y:S01]  /*0630*/  ATOMG.E.EXCH.STRONG.GPU PT, RZ, [R2], R7 ;  /* 0x0000000702ff73a8 */ /* 0x00296200041ee100 */
[----:B------:R-:W-:-:S04]  /*0640*/  DEPBAR {5,4,3,2,1,0} ;  /* 0x0000003f0000791a */ /* 0x000fc80000000000 */
[----:B------:R4:W-:Y:S01]  /*0650*/  UTMACCTL.IV [UR22] ;  /* 0x00000000160079b9 */ /* 0x0009e20008000000 */
[----:B------:R-:W-:Y:S01]  /*0660*/  NOP ;  /* 0x0000000000007918 */ /* 0x000fe20000000000 */
.L_x_12:
[----:B------:R-:W-:Y:S05]  /*0670*/  @P0 BRA `(.L_x_13) ;  /* 0x00000000000c0947 */ /* 0x000fea0003800000 */
[----:B------:R0:W-:Y:S01]  /*0680*/  UTMACMDFLUSH ;  /* 0x00000000000079b7 */ /* 0x0001e20000000000 */
[----:B------:R-:W-:Y:S05]  /*0690*/  @P0 BRA `(.L_x_13) ;  /* 0x0000000000040947 */ /* 0x000fea0003800000 */
[----:B------:R-:W-:-:S04]  /*06a0*/  DEPBAR.LE SB0, 0x0 ;  /* 0x000080000000791a */ /* 0x000fc80000000000 */
.L_x_13:
[----:B------:R-:W-:Y:S05]  /*06b0*/  WARPSYNC.ALL ;  /* 0x0000000000007948 */ /* 0x000fea0003800000 */
[----:B-----5:R-:W-:Y:S06]  /*06c0*/  BAR.SYNC.DEFER_BLOCKING 0x0 ;  /* 0x0000000000007b1d */ /* 0x020fec0000010000 */
[----:B------:R-:W-:Y:S02]  /*06d0*/  BSSY B1, `(.L_x_14) ;  /* 0x000000b000017945 */ /* 0x000fe40003800000 */
[----:B------:R-:W-:Y:S06]  /*06e0*/  BAR.SYNC.DEFER_BLOCKING 0x0 ;  /* 0x0000000000007b1d */ /* 0x000fec0000010000 */
[----:B------:R5:W-:Y:S01]  /*06f0*/  @!P0 STS [R12], RZ ;  /* 0x000000ff0c008388 */ /* 0x000be20000000800 */
[----:B------:R-:W-:Y:S01]  /*0700*/  NOP ;  /* 0x0000000000007918 */ /* 0x000fe20000000000 */
[----:B------:R-:W-:Y:S05]  /*0710*/  @P2 BRA `(.L_x_15) ;  /* 0x0000000000182947 */ /* 0x000fea0003800000 */
[----:B-1234-:R-:W1:Y:S01]  /*0720*/  LDS R2, [UR20+0x8] ;  /* 0x00000814ff027984 */ /* 0x01ee620008000800 */
[----:B------:R-:W2:Y:S01]  /*0730*/  LDC.64 R10, c[0x0][0x218] ;  /* 0x00008600ff0a7b82 */ /* 0x000ea20000000a00 */
[----:B------:R-:W-:Y:S02]  /*0740*/  IMAD.MOV.U32 R3, RZ, RZ, 0x70 ;  /* 0x00000070ff037424 */ /* 0x000fe400078e00ff */
[----:B--2---:R2:W-:Y:S03]  /*0750*/  STS.64 [UR20], R10 ;  /* 0x0000000aff007988 */ /* 0x0045e60008000a14 */
[----:B-1----:R-:W-:-:S05]  /*0760*/  LOP3.LUT R2, R2, 0x10, R3, 0xd8, !PT ;  /* 0x0000001002027812 */ /* 0x002fca00078ed803 */
[----:B------:R2:W-:Y:S02]  /*0770*/  STS [UR20+0x8], R2 ;  /* 0x00000802ff007988 */ /* 0x0005e40008000814 */
.L_x_15:
[----:B----4-:R-:W-:Y:S05]  /*0780*/  BSYNC B1 ;  /* 0x0000000000017941 */ /* 0x010fea0003800000 */
.L_x_14:
[----:B------:R-:W-:Y:S04]  /*0790*/  BSSY B2, `(.L_x_16) ;  /* 0x000000f000027945 */ /* 0x000fe80003800000 */
[----:B------:R-:W-:Y:S04]  /*07a0*/  BSSY B1, `(.L_x_17) ;  /* 0x000000c000017945 */ /* 0x000fe80003800000 */
[----:B------:R-:W-:Y:S05]  /*07b0*/  @P2 BRA `(.L_x_18) ;  /* 0x0000000000282947 */ /* 0x000fea0003800000 */
[----:B-123--:R-:W1:Y:S01]  /*07c0*/  LDS R2, [UR20+0x34] ;  /* 0x00003414ff027984 */ /* 0x00ee620008000800 */
[----:B------:R-:W-:Y:S01]  /*07d0*/  IMAD.MOV.U32 R3, RZ, RZ, 0x3f000000 ;  /* 0x3f000000ff037424 */ /* 0x000fe200078e00ff */
[----:B------:R-:W-:Y:S05]  /*07e0*/  @P2 BREAK B1 ;  /* 0x0000000000012942 */ /* 0x000fea0003800000 */
[----:B-1----:R-:W-:-:S05]  /*07f0*/  LOP3.LUT R2, R2, 0xff000000, R3, 0xb8, !PT ;  /* 0xff00000002027812 */ /* 0x002fca00078eb803 */
[----:B------:R1:W-:Y:S01]  /*0800*/  STS [UR20+0x34], R2 ;  /* 0x00003402ff007988 */ /* 0x0003e20008000814 */
[----:B------:R-:W-:Y:S05]  /*0810*/  @P2 BRA `(.L_x_19) ;  /* 0x0000000000182947 */ /* 0x000fea0003800000 */
[----:B-1----:R-:W1:Y:S01]  /*0820*/  LDS R2, [UR20+0x38] ;  /* 0x00003814ff027984 */ /* 0x002e620008000800 */
[----:B------:R-:W-:-:S05]  /*0830*/  IMAD.MOV.U32 R3, RZ, RZ, 0x7f ;  /* 0x0000007fff037424 */ /* 0x000fca00078e00ff */
[----:B-1----:R-:W-:-:S05]  /*0840*/  LOP3.LUT R2, R2, 0xff, R3, 0xb8, !PT ;  /* 0x000000ff02027812 */ /* 0x002fca00078eb803 */
[----:B------:R4:W-:Y:S02]  /*0850*/  STS [UR20+0x38], R2 ;  /* 0x00003802ff007988 */ /* 0x0009e40008000814 */
.L_x_18:
[----:B------:R-:W-:Y:S05]  /*0860*/  BSYNC B1 ;  /* 0x0000000000017941 */ /* 0x000fea0003800000 */
.L_x_17:
[----:B------:R1:W-:Y:S02]  /*0870*/  @!P2 STS [UR20+0x20], R9 ;  /* 0x00002009ff00a988 */ /* 0x0003e40008000814 */
.L_x_19:
[----:B------:R-:W-:Y:S05]  /*0880*/  BSYNC B2 ;  /* 0x0000000000027941 */ /* 0x000fea0003800000 */
.L_x_16:
[----:B------:R-:W-:Y:S05]  /*0890*/  WARPSYNC.ALL ;  /* 0x0000000000007948 */ /* 0x000fea0003800000 */
[----:B------:R-:W2:Y:S01]  /*08a0*/  LDC R5, c[0x0][0x22c] ;  /* 0x00008b00ff057b82 */ /* 0x000ea20000000800 */
[----:B------:R-:W-:Y:S01]  /*08b0*/  BSSY B2, `(.L_x_20) ;  /* 0x0000010000027945 */ /* 0x000fe20003800000 */
[----:B--2---:R-:W-:-:S05]  /*08c0*/  VIADD R5, R5, 0xffffffff ;  /* 0xffffffff05057836 */ /* 0x004fca0000000000 */
[----:B------:R2:W-:Y:S01]  /*08d0*/  @!P2 STS [UR20+0x24], R5 ;  /* 0x00002405ff00a988 */ /* 0x0005e20008000814 */
[----:B------:R-:W-:Y:S05]  /*08e0*/  @P2 BRA `(.L_x_21) ;  /* 0x0000000000302947 */ /* 0x000fea0003800000 */
[----:B------:R-:W2:Y:S01]  /*08f0*/  LDS R3, [UR20+0x34] ;  /* 0x00003414ff037984 */ /* 0x000ea20008000800 */
[----:B------:R-:W2:Y:S03]  /*0900*/  LDC.64 R10, c[0x0][0x240] ;  /* 0x00009000ff0a7b82 */ /* 0x000ea60000000a00 */
[----:B-1-34-:R-:W1:Y:S01]  /*0910*/  LDS R2, [UR20+0x1c] ;  /* 0x00001c14ff027984 */ /* 0x01ae620008000800 */
[C---:B--2---:R-:W-:Y:S01]  /*0920*/  SHF.L.U64.HI R8, R10.reuse, 0x1, R11 ;  /* 0x000000010a087819 */ /* 0x044fe2000001020b */
[----:B------:R-:W-:-:S03]  /*0930*/  IMAD.SHL.U32 R7, R10, 0x2, RZ ;  /* 0x000000020a077824 */ /* 0x000fc600078e00ff */
[--C-:B------:R-:W-:Y:S02]  /*0940*/  SHF.R.U32.HI R9, RZ, 0x4, R8.reuse ;  /* 0x00000004ff097819 */ /* 0x100fe40000011608 */
[----:B------:R-:W-:-:S05]  /*0950*/  SHF.R.U64 R7, R7, 0x4, R8 ;  /* 0x0000000407077819 */ /* 0x000fca0000001208 */
[----:B------:R2:W-:Y:S01]  /*0960*/  STS [UR20+0xc], R7 ;  /* 0x00000c07ff007988 */ /* 0x0005e20008000814 */
[----:B------:R-:W-:Y:S02]  /*0970*/  LOP3.LUT R3, R3, 0x7, RZ, 0xb8, !PT ;  /* 0x0000000703037812 */ /* 0x000fe400078eb8ff */
[----:B-1----:R-:W-:-:S03]  /*0980*/  LOP3.LUT R2, R2, 0xf, R9, 0xb8, !PT ;  /* 0x0000000f02027812 */ /* 0x002fc600078eb809 */
[----:B------:R2:W-:Y:S04]  /*0990*/  STS [UR20+0x34], R3 ;  /* 0x00003403ff007988 */ /* 0x0005e80008000814 */
[----:B------:R2:W-:Y:S02]  /*09a0*/  STS [UR20+0x1c], R2 ;  /* 0x00001c02ff007988 */ /* 0x0005e40008000814 */
.L_x_21:
[----:B------:R-:W-:Y:S05]  /*09b0*/  BSYNC B2 ;  /* 0x0000000000027941 */ /* 0x000fea0003800000 */
.L_x_20:
[----:B------:R-:W-:Y:S04]  /*09c0*/  BSSY B3, `(.L_x_22) ;  /* 0x000001a000037945 */ /* 0x000fe80003800000 */
[----:B------:R-:W-:Y:S04]  /*09d0*/  BSSY B2, `(.L_x_23) ;  /* 0x0000015000027945 */ /* 0x000fe80003800000 */
[----:B------:R-:W-:Y:S05]  /*09e0*/  @P2 BRA `(.L_x_24) ;  /* 0x0000000000202947 */ /* 0x000fea0003800000 */
[----:B-1234-:R-:W1:Y:S02]  /*09f0*/  LDS R2, [UR20+0x34] ;  /* 0x00003414ff027984 */ /* 0x01ee640008000800 */
[----:B-1----:R-:W-:-:S05]  /*0a00*/  LOP3.LUT R2, R2, 0x38, RZ, 0xb8, !PT ;  /* 0x0000003802027812 */ /* 0x002fca00078eb8ff */
[----:B------:R1:W-:Y:S01]  /*0a10*/  STS [UR20+0x34], R2 ;  /* 0x00003402ff007988 */ /* 0x0003e20008000814 */
[----:B------:R-:W-:Y:S05]  /*0a20*/  @P2 BRA `(.L_x_25) ;  /* 0x0000000000202947 */ /* 0x000fea0003800000 */
[----:B-1----:R-:W1:Y:S01]  /*0a30*/  LDS R2, [UR20+0x8] ;  /* 0x00000814ff027984 */ /* 0x002e620008000800 */
[----:B------:R-:W-:-:S05]  /*0a40*/  IMAD.MOV.U32 R3, RZ, RZ, 0x780 ;  /* 0x00000780ff037424 */ /* 0x000fca00078e00ff */
[----:B-1----:R-:W-:-:S05]  /*0a50*/  LOP3.LUT R2, R2, 0x500, R3, 0xd8, !PT ;  /* 0x0000050002027812 */ /* 0x002fca00078ed803 */
[----:B------:R1:W-:Y:S02]  /*0a60*/  STS [UR20+0x8], R2 ;  /* 0x00000802ff007988 */ /* 0x0003e40008000814 */
.L_x_24:
[----:B------:R-:W-:Y:S05]  /*0a70*/  @P2 BRA `(.L_x_26) ;  /* 0x0000000000282947 */ /* 0x000fea0003800000 */
[----:B-1234-:R-:W1:Y:S02]  /*0a80*/  LDS R2, [UR20+0x8] ;  /* 0x00000814ff027984 */ /* 0x01ee640008000800 */
[----:B-1----:R-:W-:-:S05]  /*0a90*/  LOP3.LUT R2, R2, 0x1800, RZ, 0xb8, !PT ;  /* 0x0000180002027812 */ /* 0x002fca00078eb8ff */
[----:B------:R2:W-:Y:S02]  /*0aa0*/  STS [UR20+0x8], R2 ;  /* 0x00000802ff007988 */ /* 0x0005e40008000814 */
.L_x_25:
[----:B------:R-:W-:Y:S05]  /*0ab0*/  @P2 BREAK B2 ;  /* 0x0000000000022942 */ /* 0x000fea0003800000 */
[----:B------:R-:W-:Y:S05]  /*0ac0*/  @P2 BRA `(.L_x_27) ;  /* 0x0000000000242947 */ /* 0x000fea0003800000 */
[----:B-12---:R-:W1:Y:S01]  /*0ad0*/  LDS R2, [UR20+0x8] ;  /* 0x00000814ff027984 */ /* 0x006e620008000800 */
[----:B------:R-:W-:-:S05]  /*0ae0*/  IMAD.MOV.U32 R3, RZ, RZ, 0x6000 ;  /* 0x00006000ff037424 */ /* 0x000fca00078e00ff */
[----:B-1----:R-:W-:-:S04]  /*0af0*/  LOP3.LUT R2, R2, 0x6000, R3, 0xd8, !PT ;  /* 0x0000600002027812 */ /* 0x002fc800078ed803 */
[----:B------:R-:W-:-:S05]  /*0b00*/  LOP3.LUT R2, R2, 0x400000, RZ, 0xb8, !PT ;  /* 0x0040000002027812 */ /* 0x000fca00078eb8ff */
[----:B------:R1:W-:Y:S02]  /*0b10*/  STS [UR20+0x8], R2 ;  /* 0x00000802ff007988 */ /* 0x0003e40008000814 */
.L_x_26:
[----:B------:R-:W-:Y:S05]  /*0b20*/  BSYNC B2 ;  /* 0x0000000000027941 */ /* 0x000fea0003800000 */
.L_x_23:
[----:B-1234-:R-:W1:Y:S02]  /*0b30*/  @!P2 LDS R2, [UR20+0x8] ;  /* 0x00000814ff02a984 */ /* 0x01ee640008000800 */
[----:B-1----:R-:W-:-:S05]  /*0b40*/  @!P2 LOP3.LUT R2, R2, 0x8000, RZ, 0xb8, !PT ;  /* 0x000080000202a812 */ /* 0x002fca00078eb8ff */
[----:B------:R3:W-:Y:S02]  /*0b50*/  @!P2 STS [UR20+0x8], R2 ;  /* 0x00000802ff00a988 */ /* 0x0007e40008000814 */
.L_x_27:
[----:B------:R-:W-:Y:S05]  /*0b60*/  BSYNC B3 ;  /* 0x0000000000037941 */ /* 0x000fea0003800000 */
.L_x_22:
[----:B------:R-:W-:Y:S05]  /*0b70*/  WARPSYNC.ALL ;  /* 0x0000000000007948 */ /* 0x000fea0003800000 */
[----:B------:R-:W-:-:S04]  /*0b80*/  UIADD3 UR25, UR5, 0x80, URZ ;  /* 0x0000008005197890 */ /* 0x000fc8000fffe03f */
[----:B------:R-:W-:-:S04]  /*0b90*/  UIADD3 UR24, UP0, UR25, UR26, URZ ;  /* 0x0000001a19187290 */ /* 0x000fc8000ff1e03f */
[----:B------:R-:W-:Y:S01]  /*0ba0*/  ULEA.HI.X.SX32 UR25, UR25, UR27, 0x1, UP0 ;  /* 0x0000001b19197291 */ /* 0x000fe200080f0e3f */
[----:B------:R-:W-:Y:S11]  /*0bb0*/  @P0 BRA `(.L_x_28) ;  /* 0x0000000000280947 */ /* 0x000ff60003800000 */
[----:B-123--:R-:W1:Y:S01]  /*0bc0*/  S2R R2, SR_LANEID ;  /* 0x0000000000027919 */ /* 0x00ee620000000000 */
[----:B------:R-:W-:Y:S05]  /*0bd0*/  WARPSYNC.ALL ;  /* 0x0000000000007948 */ /* 0x000fea0003800000 */
[----:B-1----:R-:W-:-:S05]  /*0be0*/  IMAD.SHL.U32 R8, R2, 0x4, RZ ;  /* 0x0000000402087824 */ /* 0x002fca00078e00ff */
[----:B------:R-:W1:Y:S01]  /*0bf0*/  LDS R7, [R8+UR20] ;  /* 0x0000001408077984 */ /* 0x000e620008000800 */
[----:B------:R-:W-:-:S05]  /*0c00*/  IADD3 R2, P1, R8, UR24, RZ ;  /* 0x0000001808027c10 */ /* 0x000fca000ff3e0ff */
[----:B------:R-:W-:-:S05]  /*0c10*/  IMAD.X R3, RZ, RZ, UR25, P1 ;  /* 0x00000019ff037e24 */ /* 0x000fca00088e06ff */
[----:B-1----:R4:W2:Y:S01]  /*0c20*/  ATOMG.E.EXCH.STRONG.GPU PT, RZ, [R2], R7 ;  /* 0x0000000702ff73a8 */ /* 0x0028a200041ee100 */
[----:B------:R-:W-:-:S04]  /*0c30*/  DEPBAR {5,4,3,2,1,0} ;  /* 0x0000003f0000791a */ /* 0x000fc80000000000 */
[----:B------:R4:W-:Y:S01]  /*0c40*/  UTMACCTL.IV [UR24] ;  /* 0x00000000180079b9 */ /* 0x0009e20008000000 */
[----:B------:R-:W-:Y:S01]  /*0c50*/  NOP ;  /* 0x0000000000007918 */ /* 0x000fe20000000000 */
.L_x_28:
[----:B------:R-:W-:Y:S05]  /*0c60*/  @P0 BRA `(.L_x_29) ;  /* 0x00000000000c0947 */ /* 0x000fea0003800000 */
[----:B------:R0:W-:Y:S01]  /*0c70*/  UTMACMDFLUSH ;  /* 0x00000000000079b7 */ /* 0x0001e20000000000 */
[----:B------:R-:W-:Y:S05]  /*0c80*/  @P0 BRA `(.L_x_29) ;  /* 0x0000000000040947 */ /* 0x000fea0003800000 */
[----:B------:R-:W-:-:S04]  /*0c90*/  DEPBAR.LE SB0, 0x0 ;  /* 0x000080000000791a */ /* 0x000fc80000000000 */
.L_x_29:
[----:B------:R-:W-:Y:S05]  /*0ca0*/  WARPSYNC.ALL ;  /* 0x0000000000007948 */ /* 0x000fea0003800000 */
[----:B--2---:R-:W-:Y:S06]  /*0cb0*/  BAR.SYNC.DEFER_BLOCKING 0x0 ;  /* 0x0000000000007b1d */ /* 0x004fec0000010000 */
[----:B------:R-:W-:Y:S02]  /*0cc0*/  BSSY B3, `(.L_x_30) ;  /* 0x000000b000037945 */ /* 0x000fe40003800000 */
[----:B------:R-:W-:Y:S06]  /*0cd0*/  BAR.SYNC.DEFER_BLOCKING 0x0 ;  /* 0x0000000000007b1d */ /* 0x000fec0000010000 */
[----:B------:R2:W-:Y:S01]  /*0ce0*/  @!P0 STS [R12], RZ ;  /* 0x000000ff0c008388 */ /* 0x0005e20000000800 */
[----:B------:R-:W-:Y:S01]  /*0cf0*/  NOP ;  /* 0x0000000000007918 */ /* 0x000fe20000000000 */
[----:B------:R-:W-:Y:S05]  /*0d00*/  @P2 BRA `(.L_x_31) ;  /* 0x0000000000182947 */ /* 0x000fea0003800000 */
[----:B-1-34-:R-:W1:Y:S01]  /*0d10*/  LDS R2, [UR20+0x8] ;  /* 0x00000814ff027984 */ /* 0x01ae620008000800 */
[----:B------:R-:W3:Y:S01]  /*0d20*/  LDC.64 R8, c[0x0][0x220] ;  /* 0x00008800ff087b82 */ /* 0x000ee20000000a00 */
[----:B------:R-:W-:Y:S02]  /*0d30*/  IMAD.MOV.U32 R3, RZ, RZ, 0x70 ;  /* 0x00000070ff037424 */ /* 0x000fe400078e00ff */
[----:B---3--:R3:W-:Y:S03]  /*0d40*/  STS.64 [UR20], R8 ;  /* 0x00000008ff007988 */ /* 0x0087e60008000a14 */
[----:B-1----:R-:W-:-:S05]  /*0d50*/  LOP3.LUT R2, R2, 0x10, R3, 0xd8, !PT ;  /* 0x0000001002027812 */ /* 0x002fca00078ed803 */
[----:B------:R3:W-:Y:S02]  /*0d60*/  STS [UR20+0x8], R2 ;  /* 0x00000802ff007988 */ /* 0x0007e40008000814 */
.L_x_31:
[----:B----4-:R-:W-:Y:S05]  /*0d70*/  BSYNC B3 ;  /* 0x0000000000037941 */ /* 0x010fea0003800000 */
.L_x_30:
[----:B------:R-:W-:Y:S04]  /*0d80*/  BSSY B4, `(.L_x_32) ;  /* 0x0000011000047945 */ /* 0x000fe80003800000 */
[----:B------:R-:W-:Y:S04]  /*0d90*/  BSSY B3, `(.L_x_33) ;  /* 0x000000e000037945 */ /* 0x000fe80003800000 */
[----:B------:R-:W-:Y:S05]  /*0da0*/  @P2 BRA `(.L_x_34) ;  /* 0x0000000000242947 */ /* 0x000fea0003800000 */
[----:B-1-3--:R-:W1:Y:S01]  /*0db0*/  LDS R2, [UR20+0x34] ;  /* 0x00003414ff027984 */ /* 0x00ae620008000800 */
[----:B------:R-:W-:-:S05]  /*0dc0*/  IMAD.MOV.U32 R3, RZ, RZ, 0x3f000000 ;  /* 0x3f000000ff037424 */ /* 0x000fca00078e00ff */
[----:B-1----:R-:W-:-:S05]  /*0dd0*/  LOP3.LUT R2, R2, 0xff000000, R3, 0xb8, !PT ;  /* 0xff00000002027812 */ /* 0x002fca00078eb803 */
[----:B------:R1:W-:Y:S01]  /*0de0*/  STS [UR20+0x34], R2 ;  /* 0x00003402ff007988 */ /* 0x0003e20008000814 */
[----:B------:R-:W-:Y:S05]  /*0df0*/  @P2 BRA `(.L_x_35) ;  /* 0x00000000001c2947 */ /* 0x000fea0003800000 */
[----:B-1----:R-:W1:Y:S01]  /*0e00*/  LDS R2, [UR20+0x38] ;  /* 0x00003814ff027984 */ /* 0x002e620008000800 */
[----:B------:R-:W-:-:S05]  /*0e10*/  IMAD.MOV.U32 R3, RZ, RZ, 0x7f ;  /* 0x0000007fff037424 */ /* 0x000fca00078e00ff */
[----:B-1----:R-:W-:-:S05]  /*0e20*/  LOP3.LUT R2, R2, 0xff, R3, 0xb8, !PT ;  /* 0x000000ff02027812 */ /* 0x002fca00078eb803 */
[----:B------:R4:W-:Y:S02]  /*0e30*/  STS [UR20+0x38], R2 ;  /* 0x00003802ff007988 */ /* 0x0009e40008000814 */
.L_x_34:
[----:B------:R-:W-:Y:S05]  /*0e40*/  @P2 BREAK B3 ;  /* 0x0000000000032942 */ /* 0x000fea0003800000 */
[----:B------:R-:W-:Y:S05]  /*0e50*/  @P2 BRA `(.L_x_36) ;  /* 0x00000000000c2947 */ /* 0x000fea0003800000 */
[----:B------:R1:W-:Y:S02]  /*0e60*/  STS [UR20+0x20], R5 ;  /* 0x00002005ff007988 */ /* 0x0003e40008000814 */
.L_x_35:
[----:B------:R-:W-:Y:S05]  /*0e70*/  BSYNC B3 ;  /* 0x0000000000037941 */ /* 0x000fea0003800000 */
.L_x_33:
[----:B------:R1:W-:Y:S02]  /*0e80*/  @!P2 STS [UR20+0x24], R4 ;  /* 0x00002404ff00a988 */ /* 0x0003e40008000814 */
.L_x_36:
[----:B------:R-:W-:Y:S05]  /*0e90*/  BSYNC B4 ;  /* 0x0000000000047941 */ /* 0x000fea0003800000 */
.L_x_32:
[----:B------:R-:W-:Y:S05]  /*0ea0*/  WARPSYNC.ALL ;  /* 0x0000000000007948 */ /* 0x000fea0003800000 */
[----:B------:R-:W-:Y:S04]  /*0eb0*/  BSSY B4, `(.L_x_37) ;  /* 0x000000e000047945 */ /* 0x000fe80003800000 */
[----:B------:R-:W-:Y:S05]  /*0ec0*/  @P2 BRA `(.L_x_38) ;  /* 0x0000000000302947 */ /* 0x000fea0003800000 */
[----:B------:R-:W5:Y:S01]  /*0ed0*/  LDS R3, [UR20+0x34] ;  /* 0x00003414ff037984 */ /* 0x000f620008000800 */
[----:B-1----:R-:W1:Y:S03]  /*0ee0*/  LDC.64 R4, c[0x0][0x248] ;  /* 0x00009200ff047b82 */ /* 0x002e660000000a00 */
[----:B---34-:R-:W3:Y:S01]  /*0ef0*/  LDS R2, [UR20+0x1c] ;  /* 0x00001c14ff027984 */ /* 0x018ee20008000800 */
[C---:B-1----:R-:W-:Y:S01]  /*0f00*/  SHF.L.U64.HI R5, R4.reuse, 0x1, R5 ;  /* 0x0000000104057819 */ /* 0x042fe20000010205 */
[----:B------:R-:W-:-:S03]  /*0f10*/  IMAD.SHL.U32 R4, R4, 0x2, RZ ;  /* 0x0000000204047824 */ /* 0x000fc600078e00ff */
[--C-:B------:R-:W-:Y:S02]  /*0f20*/  SHF.R.U32.HI R7, RZ, 0x4, R5.reuse ;  /* 0x00000004ff077819 */ /* 0x100fe40000011605 */
[----:B------:R-:W-:-:S05]  /*0f30*/  SHF.R.U64 R4, R4, 0x4, R5 ;  /* 0x0000000404047819 */ /* 0x000fca0000001205 */
[----:B------:R1:W-:Y:S01]  /*0f40*/  STS [UR20+0xc], R4 ;  /* 0x00000c04ff007988 */ /* 0x0003e20008000814 */
[----:B-----5:R-:W-:Y:S02]  /*0f50*/  LOP3.LUT R3, R3, 0x7, RZ, 0xb8, !PT ;  /* 0x0000000703037812 */ /* 0x020fe400078eb8ff */
[----:B---3--:R-:W-:-:S03]  /*0f60*/  LOP3.LUT R2, R2, 0xf, R7, 0xb8, !PT ;  /* 0x0000000f02027812 */ /* 0x008fc600078eb807 */
[----:B------:R1:W-:Y:S04]  /*0f70*/  STS [UR20+0x34], R3 ;  /* 0x00003403ff007988 */ /* 0x0003e80008000814 */
[----:B------:R1:W-:Y:S02]  /*0f80*/  STS [UR20+0x1c], R2 ;  /* 0x00001c02ff007988 */ /* 0x0003e40008000814 */
.L_x_38:
[----:B------:R-:W-:Y:S05]  /*0f90*/  BSYNC B4 ;  /* 0x0000000000047941 */ /* 0x000fea0003800000 */
.L_x_37:
        /* <DEDUP_REMOVED lines=11> */
.L_x_41:
[----:B------:R-:W-:Y:S05]  /*1050*/  @P2 BRA `(.L_x_43) ;  /* 0x0000000000282947 */ /* 0x000fea0003800000 */
[----:B-1-34-:R-:W1:Y:S02]  /*1060*/  LDS R2, [UR20+0x8] ;  /* 0x00000814ff027984 */ /* 0x01ae640008000800 */
[----:B-1----:R-:W-:-:S05]  /*1070*/  LOP3.LUT R2, R2, 0x1800, RZ, 0xb8, !PT ;  /* 0x0000180002027812 */ /* 0x002fca00078eb8ff */
[----:B------:R3:W-:Y:S02]  /*1080*/  STS [UR20+0x8], R2 ;  /* 0x00000802ff007988 */ /* 0x0007e40008000814 */
.L_x_42:
[----:B------:R-:W-:Y:S05]  /*1090*/  @P2 BREAK B5 ;  /* 0x0000000000052942 */ /* 0x000fea0003800000 */
[----:B------:R-:W-:Y:S05]  /*10a0*/  @P2 BRA `(.L_x_44) ;  /* 0x0000000000242947 */ /* 0x000fea0003800000 */
[----:B-1-3--:R-:W1:Y:S01]  /*10b0*/  LDS R2, [UR20+0x8] ;  /* 0x00000814ff027984 */ /* 0x00ae620008000800 */
[----:B------:R-:W-:-:S05]  /*10c0*/  IMAD.MOV.U32 R3, RZ, RZ, 0x6000 ;  /* 0x00006000ff037424 */ /* 0x000fca00078e00ff */
[----:B-1----:R-:W-:-:S04]  /*10d0*/  LOP3.LUT R2, R2, 0x6000, R3, 0xd8, !PT ;  /* 0x0000600002027812 */ /* 0x002fc800078ed803 */
[----:B------:R-:W-:-:S05]  /*10e0*/  LOP3.LUT R2, R2, 0x400000, RZ, 0xb8, !PT ;  /* 0x0040000002027812 */ /* 0x000fca00078eb8ff */
[----:B------:R1:W-:Y:S02]  /*10f0*/  STS [UR20+0x8], R2 ;  /* 0x00000802ff007988 */ /* 0x0003e40008000814 */
.L_x_43:
[----:B------:R-:W-:Y:S05]  /*1100*/  BSYNC B5 ;  /* 0x0000000000057941 */ /* 0x000fea0003800000 */
.L_x_40:
[----:B-1-34-:R-:W1:Y:S02]  /*1110*/  @!P2 LDS R2, [UR20+0x8] ;  /* 0x00000814ff02a984 */ /* 0x01ae640008000800 */
[----:B-1----:R-:W-:-:S05]  /*1120*/  @!P2 LOP3.LUT R2, R2, 0x8000, RZ, 0xb8, !PT ;  /* 0x000080000202a812 */ /* 0x002fca00078eb8ff */
[----:B------:R4:W-:Y:S02]  /*1130*/  @!P2 STS [UR20+0x8], R2 ;  /* 0x00000802ff00a988 */ /* 0x0009e40008000814 */
.L_x_44:
[----:B------:R-:W-:Y:S05]  /*1140*/  BSYNC B4 ;  /* 0x0000000000047941 */ /* 0x000fea0003800000 */
.L_x_39:
[----:B------:R-:W-:Y:S05]  /*1150*/  WARPSYNC.ALL ;  /* 0x0000000000007948 */ /* 0x000fea0003800000 */
[----:B------:R-:W-:Y:S01]  /*1160*/  UIADD3 UR5, UR5, 0x100, URZ ;  /* 0x0000010005057890 */ /* 0x000fe2000fffe03f */
[----:B------:R-:W-:Y:S01]  /*1170*/  ISETP.GE.AND P1, PT, R13, 0x1, PT ;  /* 0x000000010d00780c */ /* 0x000fe20003f26270 */
[----:B------:R-:W-:Y:S01]  /*1180*/  IMAD.MOV.U32 R24, RZ, RZ, RZ ;  /* 0x000000ffff187224 */ /* 0x000fe200078e00ff */
[----:B------:R-:W-:Y:S01]  /*1190*/  SHF.R.U32.HI R7, RZ, 0x5, R0 ;  /* 0x00000005ff077819 */ /* 0x000fe20000011600 */
[----:B------:R-:W-:-:S04]  /*11a0*/  UIADD3 UR26, UP0, UR5, UR26, URZ ;  /* 0x0000001a051a7290 */ /* 0x000fc8000ff1e03f */
[----:B------:R-:W-:Y:S01]  /*11b0*/  ULEA.HI.X.SX32 UR27, UR5, UR27, 0x1, UP0 ;  /* 0x0000001b051b7291 */ /* 0x000fe200080f0e3f */
[----:B------:R-:W-:Y:S11]  /*11c0*/  @P0 BRA `(.L_x_45) ;  /* 0x0000000000280947 */ /* 0x000ff60003800000 */
[----:B-1-34-:R-:W1:Y:S01]  /*11d0*/  S2R R2, SR_LANEID ;  /* 0x0000000000027919 */ /* 0x01ae620000000000 */
[----:B------:R-:W-:Y:S05]  /*11e0*/  WARPSYNC.ALL ;  /* 0x0000000000007948 */ /* 0x000fea0003800000 */
[----:B-1----:R-:W-:-:S05]  /*11f0*/  IMAD.SHL.U32 R4, R2, 0x4, RZ ;  /* 0x0000000402047824 */ /* 0x002fca00078e00ff */
[----:B------:R-:W1:Y:S01]  /*1200*/  LDS R5, [R4+UR20] ;  /* 0x0000001404057984 */ /* 0x000e620008000800 */
[----:B------:R-:W-:-:S05]  /*1210*/  IADD3 R2, P3, R4, UR26, RZ ;  /* 0x0000001a04027c10 */ /* 0x000fca000ff7e0ff */
[----:B------:R-:W-:-:S05]  /*1220*/  IMAD.X R3, RZ, RZ, UR27, P3 ;  /* 0x0000001bff037e24 */ /* 0x000fca00098e06ff */
[----:B-1----:R1:W3:Y:S01]  /*1230*/  ATOMG.E.EXCH.STRONG.GPU PT, RZ, [R2], R5 ;  /* 0x0000000502ff73a8 */ /* 0x0022e200041ee100 */
[----:B------:R-:W-:-:S04]  /*1240*/  DEPBAR {5,4,3,2,1,0} ;  /* 0x0000003f0000791a */ /* 0x000fc80000000000 */
[----:B------:R1:W-:Y:S01]  /*1250*/  UTMACCTL.IV [UR26] ;  /* 0x000000001a0079b9 */ /* 0x0003e20008000000 */
[----:B------:R-:W-:Y:S01]  /*1260*/  NOP ;  /* 0x0000000000007918 */ /* 0x000fe20000000000 */
.L_x_45:
[----:B------:R-:W-:Y:S05]  /*1270*/  @P0 BRA `(.L_x_46) ;  /* 0x00000000000c0947 */ /* 0x000fea0003800000 */
[----:B------:R0:W-:Y:S01]  /*1280*/  UTMACMDFLUSH ;  /* 0x00000000000079b7 */ /* 0x0001e20000000000 */
[----:B------:R-:W-:Y:S05]  /*1290*/  @P0 BRA `(.L_x_46) ;  /* 0x0000000000040947 */ /* 0x000fea0003800000 */
[----:B------:R-:W-:-:S04]  /*12a0*/  DEPBAR.LE SB0, 0x0 ;  /* 0x000080000000791a */ /* 0x000fc80000000000 */
.L_x_46:
[----:B------:R-:W-:Y:S05]  /*12b0*/  WARPSYNC.ALL ;  /* 0x0000000000007948 */ /* 0x000fea0003800000 */
[----:B---3--:R-:W-:Y:S01]  /*12c0*/  BAR.SYNC.DEFER_BLOCKING 0x0 ;  /* 0x0000000000007b1d */ /* 0x008fe20000010000 */
[----:B------:R-:W-:Y:S01]  /*12d0*/  R2UR UR21, R7 ;  /* 0x00000000071572ca */ /* 0x000fe200000e0000 */
[----:B------:R-:W-:Y:S01]  /*12e0*/  USHF.L.U32 UR15, UR32, 0x7, URZ ;  /* 0x00000007200f7899 */ /* 0x000fe2000800063f */
[----:B------:R-:W-:Y:S01]  /*12f0*/  IMAD.MOV.U32 R25, RZ, RZ, RZ ;  /* 0x000000ffff197224 */ /* 0x000fe200078e00ff */
[----:B------:R-:W-:Y:S02]  /*1300*/  CS2R R26, SRZ ;  /* 0x00000000001a7805 */ /* 0x000fe4000001ff00 */
[----:B------:R-:W-:Y:S01]  /*1310*/  CS2R R28, SRZ ;  /* 0x00000000001c7805 */ /* 0x000fe2000001ff00 */
[----:B------:R-:W-:Y:S01]  /*1320*/  VOTEU.ALL UP0, P2 ;  /* 0x00000000003f7886 */ /* 0x000fe20001000000 */
[----:B------:R-:W-:Y:S01]  /*1330*/  UMOV UR6, 0x1 ;  /* 0x0000000100067882 */ /* 0x000fe20000000000 */
[----:B------:R-:W-:Y:S01]  /*1340*/  VOTEU.ALL UP1, P2 ;  /* 0x00000000003f7886 */ /* 0x000fe20001020000 */
[----:B------:R-:W-:Y:S01]  /*1350*/  VOTEU.ALL UP2, P2 ;  /* 0x00000000003f7886 */ /* 0x000fe20001040000 */
[----:B------:R-:W-:Y:S01]  /*1360*/  CS2R R30, SRZ ;  /* 0x00000000001e7805 */ /* 0x000fe2000001ff00 */
[----:B------:R-:W-:-:S04]  /*1370*/  @!UP0 UIADD3 UR8, -UR6, 0x100000, URZ ;  /* 0x0010000006088890 */ /* 0x000fc8000fffe13f */
[----:B------:R-:W-:Y:S02]  /*1380*/  @!UP0 USHF.L.U32 UR9, UR8, 0xb, URZ ;  /* 0x0000000b08098899 */ /* 0x000fe4000800063f */
[----:B------:R-:W-:Y:S01]  /*1390*/  @!UP0 USHF.L.U32 UR8, UR8, 0x1, URZ ;  /* 0x0000000108088899 */ /* 0x000fe2000800063f */
        /* <DEDUP_REMOVED lines=9> */
[----:B------:R-:W-:Y:S01]  /*1430*/  VOTEU.ALL UP0, P2 ;  /* 0x00000000003f7886 */ /* 0x000fe20001000000 */
[----:B------:R-:W-:Y:S02]  /*1440*/  CS2R R38, SRZ ;  /* 0x0000000000267805 */ /* 0x000fe4000001ff00 */
[----:B------:R-:W-:Y:S02]  /*1450*/  CS2R R40, SRZ ;  /* 0x0000000000287805 */ /* 0x000fe4000001ff00 */
[----:B------:R-:W-:Y:S02]  /*1460*/  CS2R R42, SRZ ;  /* 0x00000000002a7805 */ /* 0x000fe4000001ff00 */
[----:B------:R-:W-:-:S02]  /*1470*/  CS2R R44, SRZ ;  /* 0x00000000002c7805 */ /* 0x000fc4000001ff00 */
[----:B------:R-:W-:Y:S02]  /*1480*/  CS2R R46, SRZ ;  /* 0x00000000002e7805 */ /* 0x000fe4000001ff00 */
[----:B------:R-:W-:Y:S01]  /*1490*/  CS2R R48, SRZ ;  /* 0x0000000000307805 */ /* 0x000fe2000001ff00 */
[----:B------:R-:W3:Y:S02]  /*14a0*/  FENCE.VIEW.ASYNC.S ;  /* 0x00000000000073c6 */ /* 0x000ee40000000000 */
[----:B---3--:R-:W3:Y:S02]  /*14b0*/  @!UP0 SYNCS.EXCH.64 URZ, [UR20+0x18000], UR8 ;  /* 0x01800008143f85b2 */ /* 0x008ee40008000100 */
[----:B---3--:R-:W-:Y:S01]  /*14c0*/  BAR.SYNC.DEFER_BLOCKING 0x0 ;  /* 0x0000000000007b1d */ /* 0x008fe20000010000 */
[----:B------:R-:W-:Y:S02]  /*14d0*/  CS2R R50, SRZ ;  /* 0x0000000000327805 */ /* 0x000fe4000001ff00 */
[----:B------:R-:W-:-:S02]  /*14e0*/  CS2R R52, SRZ ;  /* 0x0000000000347805 */ /* 0x000fc4000001ff00 */
[----:B------:R-:W-:Y:S02]  /*14f0*/  CS2R R54, SRZ ;  /* 0x0000000000367805 */ /* 0x000fe4000001ff00 */
[----:B------:R-:W-:Y:S02]  /*1500*/  CS2R R56, SRZ ;  /* 0x0000000000387805 */ /* 0x000fe4000001ff00 */
[----:B------:R-:W-:Y:S02]  /*1510*/  CS2R R58, SRZ ;  /* 0x00000000003a7805 */ /* 0x000fe4000001ff00 */
[----:B------:R-:W-:Y:S02]  /*1520*/  CS2R R60, SRZ ;  /* 0x00000000003c7805 */ /* 0x000fe4000001ff00 */
        /* <DEDUP_REMOVED lines=12> */
[----:B------:R-:W-:Y:S01]  /*15f0*/  CS2R R86, SRZ ;  /* 0x0000000000567805 */ /* 0x000fe2000001ff00 */
[----:B------:R3:W4:Y:S02]  /*1600*/  @!UP1 SYNCS.EXCH.64 URZ, [UR20+0x18008], UR10 ;  /* 0x0180080a143f95b2 */ /* 0x0007240008000100 */
[----:B----4-:R-:W-:Y:S01]  /*1610*/  BAR.SYNC.DEFER_BLOCKING 0x0 ;  /* 0x0000000000007b1d */ /* 0x010fe20000010000 */
[----:B---3--:R-:W-:-:S05]  /*1620*/  USHF.L.U32 UR11, UR33, 0x7, URZ ;  /* 0x00000007210b7899 */ /* 0x008fca000800063f */
[----:B------:R3:W4:Y:S01]  /*1630*/  @!UP2 SYNCS.EXCH.64 URZ, [UR20+0x18010], UR6 ;  /* 0x01801006143fa5b2 */ /* 0x0007220008000100 */
[----:B------:R-:W-:Y:S06]  /*1640*/  @!P1 BRA `(.L_x_47) ;  /* 0x00000004008c9947 */ /* 0x000fec0003800000 */
        /* <DEDUP_REMOVED lines=31> */
[----:B------:R-:W-:Y:S01]  /*1840*/  CS2R R86, SRZ ;  /* 0x0000000000567805 */ /* 0x000fe2000001ff00 */
[----:B------:R-:W-:Y:S01]  /*1850*/  UMOV UR5, URZ ;  /* 0x0000003f00057c82 */ /* 0x000fe20008000000 */
[----:B------:R-:W-:-:S05]  /*1860*/  UMOV UR10, URZ ;  /* 0x0000003f000a7c82 */ /* 0x000fca0008000000 */
.L_x_49:
[----:B----4-:R-:W-:Y:S01]  /*1870*/  BAR.SYNC.DEFER_BLOCKING 0x0 ;  /* 0x0000000000007b1d */ /* 0x010fe20000010000 */
[----:B------:R-:W-:Y:S01]  /*1880*/  ULEA UR18, UR5, UR20, 0x3 ;  /* 0x0000001405127291 */ /* 0x000fe2000f8e183f */
[----:B-1----:R-:W-:Y:S01]  /*1890*/  @!P2 IMAD.MOV.U32 R2, RZ, RZ, 0x8000 ;  /* 0x00008000ff02a424 */ /* 0x002fe200078e00ff */
[----:B------:R-:W-:Y:S01]  /*18a0*/  ELECT P0, URZ, PT ;  /* 0x00000000003f782f */ /* 0x000fe20003800000 */
[----:B------:R-:W-:-:S03]  /*18b0*/  ULEA UR8, UR5, UR20, 0xe ;  /* 0x0000001405087291 */ /* 0x000fc6000f8e703f */
[----:B------:R-:W-:Y:S02]  /*18c0*/  ISETP.LT.U32.AND P0, PT, R6, 0x20, P0 ;  /* 0x000000200600780c */ /* 0x000fe40000701070 */
[----:B------:R-:W-:Y:S01]  /*18d0*/  ELECT P1, URZ, PT ;  /* 0x00000000003f782f */ /* 0x000fe20003820000 */
[----:B------:R-:W-:-:S03]  /*18e0*/  UIADD3 UR12, UR8, 0xc000, URZ ;  /* 0x0000c000080c7890 */ /* 0x000fc6000fffe03f */
[----:B------:R-:W-:Y:S01]  /*18f0*/  ISETP.LT.U32.AND P1, PT, R6, 0x20, P1 ;  /* 0x000000200600780c */ /* 0x000fe20000f21070 */
[----:B------:R-:W-:-:S06]  /*1900*/  UMOV UR14, UR10 ;  /* 0x0000000a000e7c82 */ /* 0x000fcc0008000000 */
[----:B------:R-:W-:Y:S01]  /*1910*/  VOTEU.ANY UP0, P0 ;  /* 0x00000000003f7886 */ /* 0x000fe20000000100 */
[----:B------:R-:W-:Y:S01]  /*1920*/  VOTEU.ANY UP2, P0 ;  /* 0x00000000003f7886 */ /* 0x000fe20000040100 */
[----:B------:R1:W-:Y:S01]  /*1930*/  @!P2 SYNCS.ARRIVE.TRANS64 RZ, [UR18+0x18000], R2 ;  /* 0x01800002ffffa9a7 */ /* 0x0003e20008000012 */
[----:B------:R4:W-:Y:S06]  /*1940*/  MEMBAR.ALL.CTA ;  /* 0x0000000000007992 */ /* 0x0009ec0000008000 */
[----:B----4-:R-:W4:Y:S01]  /*1950*/  FENCE.VIEW.ASYNC.S ;  /* 0x00000000000073c6 */ /* 0x010f220000000000 */
[----:B------:R-:W-:Y:S01]  /*1960*/  @UP0 UIADD3 UR9, UR18, 0x18000, URZ ;  /* 0x0001800012090890 */ /* 0x000fe2000fffe03f */
[----:B---3--:R-:W-:Y:S01]  /*1970*/  @UP0 UMOV UR6, UR22 ;  /* 0x0000001600060c82 */ /* 0x008fe20008000000 */
[----:B------:R-:W-:Y:S01]  /*1980*/  @UP0 UMOV UR7, UR23 ;  /* 0x0000001700070c82 */ /* 0x000fe20008000000 */
[----:B----4-:R-:W-:Y:S01]  /*1990*/  VOTEU.ANY UP1, P1 ;  /* 0x00000000003f7886 */ /* 0x010fe20000820100 */
[----:B------:R-:W-:Y:S01]  /*19a0*/  VOTEU.ANY UP3, P1 ;  /* 0x00000000003f7886 */ /* 0x000fe20000860100 */
[----:B-1----:R-:W-:-:S03]  /*19b0*/  IMAD.U32 R2, RZ, RZ, UR4 ;  /* 0x00000004ff027e24 */ /* 0x002fc6000f8e00ff */
[----:B------:R-:W-:Y:S01]  /*19c0*/  @UP1 UIADD3 UR13, UR18, 0x18000, URZ ;  /* 0x00018000120d1890 */ /* 0x000fe2000fffe03f */
[----:B------:R-:W-:Y:S01]  /*19d0*/  @UP1 UMOV UR16, UR24 ;  /* 0x0000001800101c82 */ /* 0x000fe20008000000 */
[----:B------:R-:W-:Y:S01]  /*19e0*/  @UP1 UMOV UR17, UR25 ;  /* 0x0000001900111c82 */ /* 0x000fe20008000000 */
[----:B------:R-:W-:Y:S01]  /*19f0*/  SHF.L.U32 R2, R2, 0x1f, RZ ;  /* 0x0000001f02027819 */ /* 0x000fe200000006ff */
[----:B------:R-:W-:Y:S06]  /*1a00*/  BAR.SYNC.DEFER_BLOCKING 0x0 ;  /* 0x0000000000007b1d */ /* 0x000fec0000010000 */
[----:B------:R1:W-:Y:S02]  /*1a10*/  @UP2 UTMALDG.2D [UR8], [UR6] ;  /* 0x00000008060025b4 */ /* 0x0003e40008008000 */
[----:B------:R-:W-:Y:S06]  /*1a20*/  BAR.SYNC.DEFER_BLOCKING 0x0 ;  /* 0x0000000000007b1d */ /* 0x000fec0000010000 */
[----:B------:R1:W-:Y:S02]  /*1a30*/  @UP3 UTMALDG.2D [UR12], [UR16] ;  /* 0x0000000c100035b4 */ /* 0x0003e40008008000 */
[----:B------:R-:W-:Y:S06]  /*1a40*/  BAR.SYNC.DEFER_BLOCKING 0x0 ;  /* 0x0000000000007b1d */ /* 0x000fec0000010000 */
[----:B------:R-:W3:Y:S02]  /*1a50*/  SYNCS.PHASECHK.TRANS64.TRYWAIT P0, [UR18+0x18000], R2 ;  /* 0x01800002ff0075a7 */ /* 0x000ee40008000152 */
[----:B-1-3--:R-:W-:Y:S05]  /*1a60*/  @!P0 BRA `(.L_x_48) ;  /* 0x0000000400c08947 */ /* 0x00afea0003800000 */
.L_x_50:
[----:B------:R-:W-:Y:S01]  /*1a70*/  USHF.L.U32 UR6, UR21, 0x7, URZ ;  /* 0x0000000715067899 */ /* 0x000fe2000800063f */
[----:B------:R-:W-:Y:S02]  /*1a80*/  WARPGROUP.DEPBAR.LE gsb0, 0x0 ;  /* 0x00008000000079c5 */ /* 0x000fe40000010000 */
[----:B------:R-:W-:Y:S01]  /*1a90*/  USHF.R.U32.HI UR18, URZ, 0x4, UR12 ;  /* 0x000000043f127899 */ /* 0x000fe2000801160c */
[----:B------:R-:W-:Y:S01]  /*1aa0*/  WARPGROUP.ARRIVE ;  /* 0x00000000000079c5 */ /* 0x000fe20000000000 */
[----:B------:R-:W-:Y:S01]  /*1ab0*/  ULOP3.LUT UR6, UR6, 0x200, URZ, 0xc0, !UPT ;  /* 0x0000020006067892 */ /* 0x000fe2000f8ec03f */
[----:B------:R-:W1:Y:S01]  /*1ac0*/  LDC R2, c[0x0][0x230] ;  /* 0x00008c00ff027b82 */ /* 0x000e620000000800 */
[----:B------:R-:W-:Y:S02]  /*1ad0*/  USGXT.U32 UR18, UR18, 0xe ;  /* 0x0000000e1212789a */ /* 0x000fe40008000000 */
[----:B------:R-:W-:Y:S01]  /*1ae0*/  ULEA.HI UR6, UR8, UR6, URZ, 0x1c ;  /* 0x0000000608067291 */ /* 0x000fe2000f8fe03f */
[----:B------:R-:W-:Y:S01]  /*1af0*/  UMOV UR17, 0x40000040 ;  /* 0x4000004000117882 */ /* 0x000fe20000000000 */
[----:B------:R-:W-:-:S02]  /*1b00*/  UMOV UR19, 0x40000040 ;  /* 0x4000004000137882 */ /* 0x000fc40000000000 */
[----:B------:R-:W-:Y:S01]  /*1b10*/  ULOP3.LUT UR16, UR6, 0x3fff, URZ, 0xc0, !UPT ;  /* 0x00003fff06107892 */ /* 0x000fe2000f8ec03f */
[----:B------:R-:W-:Y:S02]  /*1b20*/  UMOV UR7, URZ ;  /* 0x0000003f00077c82 */ /* 0x000fe40008000000 */
[----:B------:R-:W-:Y:S01]  /*1b30*/  UMOV UR6, URZ ;  /* 0x0000003f00067c82 */ /* 0x000fe20008000000 */
[----:B------:R-:W-:Y:S02]  /*1b40*/  UIADD3 UR10, UR10, 0x40, URZ ;  /* 0x000000400a0a7890 */ /* 0x000fe4000fffe03f */
[----:B------:R-:W-:-:S03]  /*1b50*/  UIADD3 UR5, UR5, 0x1, URZ ;  /* 0x0000000105057890 */ /* 0x000fc6000fffe03f */
[----:B------:R-:W-:Y:S01]  /*1b60*/  HGMMA.64x128x16.F32.BF16 R24, gdesc[UR16], R24 ;  /* 0x01e00000101879f0 */ /* 0x000fe20008701818 */
[----:B------:R-:W-:Y:S02]  /*1b70*/  UIADD3 UR16, UP0, UR16, 0x2, URZ ;  /* 0x0000000210107890 */ /* 0x000fe4000ff1e03f */
[----:B------:R-:W-:Y:S02]  /*1b80*/  UIADD3 UR18, UP1, UR18, 0x2, URZ ;  /* 0x0000000212127890 */ /* 0x000fe4000ff3e03f */
[----:B------:R-:W-:Y:S02]  /*1b90*/  UIADD3.X UR17, UR6, 0x40000040, URZ, UP0, !UPT ;  /* 0x4000004006117890 */ /* 0x000fe400087fe43f */
[----:B------:R-:W-:Y:S01]  /*1ba0*/  UIADD3.X UR19, UR7, 0x40000040, URZ, UP1, !UPT ;  /* 0x4000004007137890 */ /* 0x000fe20008ffe43f */
[----:B-1----:R-:W-:Y:S01]  /*1bb0*/  ISETP.LE.AND P0, PT, R2, UR10, PT ;  /* 0x0000000a02007c0c */ /* 0x002fe2000bf03270 */
[----:B------:R-:W-:Y:S02]  /*1bc0*/  UIADD3.64 UR28, UR16, 0x2, URZ ;  /* 0x00000002101c7897 */ /* 0x000fe4000fffe03f */
[----:B------:R-:W-:-:S02]  /*1bd0*/  UIADD3.64 UR30, UR18, 0x2, URZ ;  /* 0x00000002121e7897 */ /* 0x000fc4000fffe03f */
[----:B------:R-:W-:-:S04]  /*1be0*/  UISETP.NE.U32.AND UP0, UPT, UR5, 0x3, UPT ;  /* 0x000000030500788c */ /* 0x000fc8000bf05070 */
[----:B------:R-:W-:Y:S02]  /*1bf0*/  USEL UR6, URZ, 0x1, UP0 ;  /* 0x000000013f067887 */ /* 0x000fe40008000000 */
[----:B------:R-:W-:Y:S02]  /*1c00*/  USEL UR5, UR5, URZ, UP0 ;  /* 0x0000003f05057287 */ /* 0x000fe40008000000 */
[----:B------:R-:W-:Y:S01]  /*1c10*/  ULOP3.LUT UR4, UR4, UR6, URZ, 0x3c, !UPT ;  /* 0x0000000604047292 */ /* 0x000fe2000f8e3c3f */
[----:B------:R-:W-:Y:S01]  /*1c20*/  HGMMA.64x128x16.F32.BF16 R24, gdesc[UR16], R24 ;  /* 0x01e00000101879f0 */ /* 0x000fe20008701818 */
[----:B------:R-:W-:Y:S02]  /*1c30*/  UIADD3.64 UR16, UR16, 0x4, URZ ;  /* 0x0000000410107897 */ /* 0x000fe4000fffe03f */
[----:B------:R-:W-:-:S09]  /*1c40*/  UIADD3.64 UR18, UR18, 0x4, URZ ;  /* 0x0000000412127897 */ /* 0x000fd2000fffe03f */
[----:B------:R-:W-:-:S12]  /*1c50*/  HGMMA.64x128x16.F32.BF16 R24, gdesc[UR28], R24 ;  /* 0x01e000001c1879f0 */ /* 0x000fd80008701818 */
[----:B------:R-:W-:Y:S01]  /*1c60*/  HGMMA.64x128x16.F32.BF16 R24, gdesc[UR16], R24, gsb0 ;  /* 0x01e00000101879f0 */ /* 0x000fe20008001818 */
[----:B------:R-:W-:Y:S05]  /*1c70*/  @!P0 BRA `(.L_x_49) ;  /* 0xfffffff800fc8947 */ /* 0x000fea000383ffff */
.L_x_47:
[----:B------:R-:W-:Y:S02]  /*1c80*/  WARPGROUP.DEPBAR.LE gsb0, 0x0 ;  /* 0x00008000000079c5 */ /* 0x000fe40000010000 */
[----:B----4-:R-:W-:Y:S01]  /*1c90*/  BAR.SYNC.DEFER_BLOCKING 0x0 ;  /* 0x0000000000007b1d */ /* 0x010fe20000010000 */
[C---:B-1----:R-:W-:Y:S01]  /*1ca0*/  IMAD.SHL.U32 R2, R0.reuse, 0x80, RZ ;  /* 0x0000008000027824 */ /* 0x042fe200078e00ff */
[----:B------:R-:W-:Y:S01]  /*1cb0*/  F2FP.BF16.F32.PACK_AB R24, R25, R24 ;  /* 0x000000181918723e */ /* 0x000fe200000010ff */
[----:B------:R-:W-:Y:S01]  /*1cc0*/  IMAD.SHL.U32 R3, R0, 0x10, RZ ;  /* 0x0000001000037824 */ /* 0x000fe200078e00ff */
[----:B------:R-:W-:Y:S02]  /*1cd0*/  F2FP.BF16.F32.PACK_AB R25, R27, R26 ;  /* 0x0000001a1b19723e */ /* 0x000fe400000010ff */
[----:B------:R-:W-:Y:S02]  /*1ce0*/  ELECT P0, URZ, PT ;  /* 0x00000000003f782f */ /* 0x000fe40003800000 */
[----:B------:R-:W-:Y:S01]  /*1cf0*/  LOP3.LUT R2, R2, 0x780, RZ, 0xc0, !PT ;  /* 0x0000078002027812 */ /* 0x000fe200078ec0ff */
[----:B------:R-:W-:Y:S01]  /*1d00*/  ULOP3.LUT UR21, UR21, 0x1, URZ, 0xc0, !UPT ;  /* 0x0000000115157892 */ /* 0x000fe2000f8ec03f */
[----:B------:R-:W-:Y:S01]  /*1d10*/  F2FP.BF16.F32.PACK_AB R56, R57, R56 ;  /* 0x000000383938723e */ /* 0x000fe200000010ff */
[----:B------:R-:W-:Y:S01]  /*1d20*/  UMOV UR10, UR11 ;  /* 0x0000000b000a7c82 */ /* 0x000fe20008000000 */
[----:B------:R-:W-:Y:S01]  /*1d30*/  LOP3.LUT R3, R2, 0x70, R3, 0xf8, !PT ;  /* 0x0000007002037812 */ /* 0x000fe200078ef803 */
[----:B------:R-:W-:Y:S01]  /*1d40*/  ULEA UR9, UR21, UR15, 0x6 ;  /* 0x0000000f15097291 */ /* 0x000fe2000f8e303f */
[----:B------:R-:W-:Y:S01]  /*1d50*/  F2FP.BF16.F32.PACK_AB R26, R29, R28 ;  /* 0x0000001c1d1a723e */ /* 0x000fe200000010ff */
[----:B------:R-:W-:Y:S01]  /*1d60*/  ULEA UR8, UR21, UR20, 0xe ;  /* 0x0000001415087291 */ /* 0x000fe2000f8e703f */
[----:B------:R-:W-:Y:S01]  /*1d70*/  LOP3.LUT R3, R3, 0x10, R0, 0x78, !PT ;  /* 0x0000001003037812 */ /* 0x000fe200078e7800 */
[----:B------:R-:W-:Y:S01]  /*1d80*/  IMAD.SHL.U32 R0, R0, 0x40, RZ ;  /* 0x0000004000007824 */ /* 0x000fe200078e00ff */
[----:B------:R-:W-:-:S02]  /*1d90*/  F2FP.BF16.F32.PACK_AB R27, R31, R30 ;  /* 0x0000001e1f1b723e */ /* 0x000fc400000010ff */
[----:B------:R-:W-:Y:S02]  /*1da0*/  F2FP.BF16.F32.PACK_AB R32, R33, R32 ;  /* 0x000000202120723e */ /* 0x000fe400000010ff */
[----:B------:R-:W-:Y:S02]  /*1db0*/  LOP3.LUT R0, R3, 0x3800, R0, 0xf8, !PT ;  /* 0x0000380003007812 */ /* 0x000fe400078ef800 */
[----:B------:R-:W-:Y:S01]  /*1dc0*/  F2FP.BF16.F32.PACK_AB R57, R59, R58 ;  /* 0x0000003a3b39723e */ /* 0x000fe200000010ff */
[----:B------:R-:W1:Y:S02]  /*1dd0*/  @!P2 SYNCS.CCTL.IV [UR20+0x18000] ;  /* 0x01800000ff00a9b1 */ /* 0x000e640008000014 */
[----:B-1----:R-:W-:Y:S01]  /*1de0*/  BAR.SYNC.DEFER_BLOCKING 0x0 ;  /* 0x0000000000007b1d */ /* 0x002fe20000010000 */
[C---:B------:R-:W-:Y:S01]  /*1df0*/  LOP3.LUT R3, R0.reuse, 0x20, RZ, 0x3c, !PT ;  /* 0x0000002000037812 */ /* 0x040fe200078e3cff */
[C---:B------:R-:W-:Y:S01]  /*1e00*/  VIADD R2, R0.reuse, UR20 ;  /* 0x0000001400027c36 */ /* 0x040fe20008000000 */
[----:B------:R-:W-:-:S02]  /*1e10*/  LOP3.LUT R4, R0, 0x40, RZ, 0x3c, !PT ;  /* 0x0000004000047812 */ /* 0x000fc400078e3cff */
[----:B------:R-:W-:Y:S01]  /*1e20*/  F2FP.BF16.F32.PACK_AB R33, R35, R34 ;  /* 0x000000222321723e */ /* 0x000fe200000010ff */
[----:B------:R-:W-:Y:S01]  /*1e30*/  VIADD R3, R3, UR20 ;  /* 0x0000001403037c36 */ /* 0x000fe20008000000 */
[----:B------:R-:W-:Y:S01]  /*1e40*/  F2FP.BF16.F32.PACK_AB R58, R61, R60 ;  /* 0x0000003c3d3a723e */ /* 0x000fe200000010ff */
[----:B------:R-:W-:Y:S01]  /*1e50*/  VIADD R4, R4, UR20 ;  /* 0x0000001404047c36 */ /* 0x000fe20008000000 */
[----:B------:R-:W-:Y:S02]  /*1e60*/  F2FP.BF16.F32.PACK_AB R59, R63, R62 ;  /* 0x0000003e3f3b723e */ /* 0x000fe400000010ff */
[----:B------:R-:W-:Y:S02]  /*1e70*/  F2FP.BF16.F32.PACK_AB R64, R65, R64 ;  /* 0x000000404140723e */ /* 0x000fe400000010ff */
[----:B------:R-:W-:Y:S02]  /*1e80*/  LOP3.LUT R0, R0, 0x60, RZ, 0x3c, !PT ;  /* 0x0000006000007812 */ /* 0x000fe400078e3cff */
[----:B------:R-:W-:-:S02]  /*1e90*/  F2FP.BF16.F32.PACK_AB R34, R37, R36 ;  /* 0x000000242522723e */ /* 0x000fc400000010ff */
[----:B------:R-:W-:Y:S01]  /*1ea0*/  F2FP.BF16.F32.PACK_AB R35, R39, R38 ;  /* 0x000000262723723e */ /* 0x000fe200000010ff */
[----:B------:R-:W-:Y:S01]  /*1eb0*/  VIADD R0, R0, UR20 ;  /* 0x0000001400007c36 */ /* 0x000fe20008000000 */
[----:B------:R-:W-:Y:S02]  /*1ec0*/  F2FP.BF16.F32.PACK_AB R40, R41, R40 ;  /* 0x000000282928723e */ /* 0x000fe400000010ff */
[----:B------:R-:W-:Y:S02]  /*1ed0*/  F2FP.BF16.F32.PACK_AB R65, R67, R66 ;  /* 0x000000424341723e */ /* 0x000fe400000010ff */
[----:B------:R-:W-:Y:S01]  /*1ee0*/  F2FP.BF16.F32.PACK_AB R41, R43, R42 ;  /* 0x0000002a2b29723e */ /* 0x000fe200000010ff */
[----:B------:R-:W1:Y:S02]  /*1ef0*/  @!P2 SYNCS.CCTL.IV [UR20+0x18008] ;  /* 0x01800800ff00a9b1 */ /* 0x000e640008000014 */
[----:B-1----:R-:W-:Y:S01]  /*1f00*/  BAR.SYNC.DEFER_BLOCKING 0x0 ;  /* 0x0000000000007b1d */ /* 0x002fe20000010000 */
[----:B------:R-:W-:-:S02]  /*1f10*/  F2FP.BF16.F32.PACK_AB R66, R69, R68 ;  /* 0x000000444542723e */ /* 0x000fc400000010ff */
[----:B------:R-:W-:Y:S02]  /*1f20*/  F2FP.BF16.F32.PACK_AB R67, R71, R70 ;  /* 0x000000464743723e */ /* 0x000fe400000010ff */
[----:B------:R-:W-:Y:S02]  /*1f30*/  F2FP.BF16.F32.PACK_AB R72, R73, R72 ;  /* 0x000000484948723e */ /* 0x000fe400000010ff */
[----:B------:R-:W-:Y:S02]  /*1f40*/  F2FP.BF16.F32.PACK_AB R42, R45, R44 ;  /* 0x0000002c2d2a723e */ /* 0x000fe400000010ff */
[----:B------:R-:W-:Y:S02]  /*1f50*/  F2FP.BF16.F32.PACK_AB R43, R47, R46 ;  /* 0x0000002e2f2b723e */ /* 0x000fe400000010ff */
[----:B------:R-:W-:Y:S02]  /*1f60*/  F2FP.BF16.F32.PACK_AB R48, R49, R48 ;  /* 0x000000303130723e */ /* 0x000fe400000010ff */
[----:B------:R-:W-:-:S02]  /*1f70*/  F2FP.BF16.F32.PACK_AB R73, R75, R74 ;  /* 0x0000004a4b49723e */ /* 0x000fc400000010ff */
[----:B------:R-:W-:Y:S02]  /*1f80*/  F2FP.BF16.F32.PACK_AB R49, R51, R50 ;  /* 0x000000323331723e */ /* 0x000fe400000010ff */
[----:B------:R-:W-:Y:S02]  /*1f90*/  F2FP.BF16.F32.PACK_AB R74, R77, R76 ;  /* 0x0000004c4d4a723e */ /* 0x000fe400000010ff */
[----:B------:R-:W-:Y:S02]  /*1fa0*/  F2FP.BF16.F32.PACK_AB R75, R79, R78 ;  /* 0x0000004e4f4b723e */ /* 0x000fe400000010ff */
[----:B------:R-:W-:Y:S02]  /*1fb0*/  F2FP.BF16.F32.PACK_AB R80, R81, R80 ;  /* 0x000000505150723e */ /* 0x000fe400000010ff */
[----:B------:R-:W-:Y:S01]  /*1fc0*/  F2FP.BF16.F32.PACK_AB R50, R53, R52 ;  /* 0x000000343532723e */ /* 0x000fe200000010ff */
[----:B------:R-:W1:Y:S02]  /*1fd0*/  @!P2 SYNCS.CCTL.IV [UR20+0x18010] ;  /* 0x01801000ff00a9b1 */ /* 0x000e640008000014 */
[----:B-1----:R-:W-:Y:S01]  /*1fe0*/  STSM.16.M88.4 [R2], R24 ;  /* 0x0000001802007844 */ /* 0x002fe20000000200 */
[----:B------:R-:W-:-:S02]  /*1ff0*/  F2FP.BF16.F32.PACK_AB R51, R55, R54 ;  /* 0x000000363733723e */ /* 0x000fc400000010ff */
[----:B------:R-:W-:Y:S01]  /*2000*/  F2FP.BF16.F32.PACK_AB R81, R83, R82 ;  /* 0x000000525351723e */ /* 0x000fe200000010ff */
[----:B------:R-:W-:Y:S01]  /*2010*/  STSM.16.M88.4 [R2+0x4000], R56 ;  /* 0x0040003802007844 */ /* 0x000fe20000000200 */
[----:B------:R-:W-:Y:S02]  /*2020*/  F2FP.BF16.F32.PACK_AB R82, R85, R84 ;  /* 0x000000545552723e */ /* 0x000fe400000010ff */
[----:B------:R-:W-:Y:S01]  /*2030*/  F2FP.BF16.F32.PACK_AB R83, R87, R86 ;  /* 0x000000565753723e */ /* 0x000fe200000010ff */
[----:B------:R-:W-:Y:S01]  /*2040*/  STSM.16.M88.4 [R3], R32 ;  /* 0x0000002003007844 */ /* 0x000fe20000000200 */
[----:B------:R-:W-:-:S03]  /*2050*/  ISETP.LT.U32.AND P0, PT, R6, 0x40, P0 ;  /* 0x000000400600780c */ /* 0x000fc60000701070 */
[----:B------:R-:W-:Y:S04]  /*2060*/  STSM.16.M88.4 [R3+0x4000], R64 ;  /* 0x0040004003007844 */ /* 0x000fe80000000200 */
[----:B------:R-:W-:Y:S04]  /*2070*/  STSM.16.M88.4 [R4], R40 ;  /* 0x0000002804007844 */ /* 0x000fe80000000200 */
[----:B------:R-:W-:Y:S02]  /*2080*/  STSM.16.M88.4 [R4+0x4000], R72 ;  /* 0x0040004804007844 */ /* 0x000fe40000000200 */
[----:B------:R-:W-:Y:S01]  /*2090*/  VOTEU.ANY UP0, P0 ;  /* 0x00000000003f7886 */ /* 0x000fe20000000100 */
[----:B------:R-:W-:Y:S01]  /*20a0*/  VOTEU.ANY UP1, P0 ;  /* 0x00000000003f7886 */ /* 0x000fe20000020100 */
[----:B------:R-:W-:Y:S03]  /*20b0*/  STSM.16.M88.4 [R0], R48 ;  /* 0x0000003000007844 */ /* 0x000fe60000000200 */
[----:B---3--:R-:W-:Y:S01]  /*20c0*/  @UP0 UMOV UR6, UR26 ;  /* 0x0000001a00060c82 */ /* 0x008fe20008000000 */
[----:B------:R-:W-:Y:S01]  /*20d0*/  STSM.16.M88.4 [R0+0x4000], R80 ;  /* 0x0040005000007844 */ /* 0x000fe20000000200 */
[----:B------:R-:W-:Y:S01]  /*20e0*/  @UP0 UMOV UR7, UR27 ;  /* 0x0000001b00070c82 */ /* 0x000fe20008000000 */
[----:B------:R1:W-:Y:S06]  /*20f0*/  MEMBAR.ALL.CTA ;  /* 0x0000000000007992 */ /* 0x0003ec0000008000 */
[----:B-1----:R-:W1:Y:S02]  /*2100*/  FENCE.VIEW.ASYNC.S ;  /* 0x00000000000073c6 */ /* 0x002e640000000000 */
[----:B-1----:R-:W-:Y:S06]  /*2110*/  BAR.SYNC.DEFER_BLOCKING 0x0 ;  /* 0x0000000000007b1d */ /* 0x002fec0000010000 */
[----:B------:R1:W-:Y:S01]  /*2120*/  @UP1 UTMASTG.2D [UR8], [UR6] ;  /* 0x00000008060013b5 */ /* 0x0003e20008008000 */
[----:B------:R0:W-:Y:S01]  /*2130*/  UTMACMDFLUSH ;  /* 0x00000000000079b7 */ /* 0x0001e20000000000 */
[----:B------:R-:W-:-:S04]  /*2140*/  DEPBAR.LE SB0, 0x0 ;  /* 0x000080000000791a */ /* 0x000fc80000000000 */
[----:B------:R-:W-:Y:S06]  /*2150*/  BAR.SYNC.DEFER_BLOCKING 0x0 ;  /* 0x0000000000007b1d */ /* 0x000fec0000010000 */
[----:B-1----:R-:W-:Y:S05]  /*2160*/  EXIT ;  /* 0x000000000000794d */ /* 0x002fea0003800000 */
.L_x_48:
[----:B------:R-:W1:Y:S02]  /*2170*/  SYNCS.PHASECHK.TRANS64.TRYWAIT P0, [UR18+0x18000], R2 ;  /* 0x01800002ff0075a7 */ /* 0x000e640008000152 */
[----:B-1----:R-:W-:Y:S05]  /*2180*/  @!P0 BRA `(.L_x_48) ;  /* 0xfffffffc00f88947 */ /* 0x002fea000383ffff */
[----:B------:R-:W-:Y:S05]  /*2190*/  BRA `(.L_x_50) ;  /* 0xfffffff800347947 */ /* 0x000fea000383ffff */
.L_x_51:
[----:B------:R-:W-:-:S00]  /*21a0*/  BRA `(.L_x_51) ;  /* 0xfffffffc00fc7947 */ /* 0x000fc0000383ffff */
[----:B------:R-:W-:-:S00]  /*21b0*/  NOP ;  /* 0x0000000000007918 */ /* 0x000fc00000000000 */
        /* <DEDUP_REMOVED lines=12> */
.L_x_52:


//--------------------- .nv.shared.gluon_wgmma    --------------------------
	.section	.nv.shared.gluon_wgmma,"aw",@nobits
	.sectionflags	@""
	.align	16
	.zero		1024


//--------------------- .nv.shared.reserved.0     --------------------------
	.section	.nv.shared.reserved.0,"aw",@nobits
	.weak		__nv_reservedSMEM_offset_0_alias
	.size		__nv_reservedSMEM_offset_0_alias, 0, 0
	.other		__nv_reservedSMEM_offset_0_alias,@"STO_CUDA_RESERVED_SHARED STV_DEFAULT"
__nv_reservedSMEM_offset_0_alias:
	.zero		0


//--------------------- .nv.constant0.gluon_wgmma --------------------------
	.section	.nv.constant0.gluon_wgmma,"a",@progbits
	.sectionflags	@""
	.align	4
.nv.constant0.gluon_wgmma:
	.zero		608


//--------------------- SYMBOLS --------------------------

	.type		.nv.reservedSmem.offset0,@object
	.size		.nv.reservedSmem.offset0,0x4
